//
// Generated by NVIDIA NVVM Compiler
//
// Compiler Build ID: CL-36424714
// Cuda compilation tools, release 13.0, V13.0.88
// Based on NVVM 20.0.0
//

.version 9.0
.target sm_100
.address_size 64

	// .globl	_Z16mandelbrotKernelPhiidddif

.visible .entry _Z16mandelbrotKernelPhiidddif(
	.param .u64 .ptr .align 1 _Z16mandelbrotKernelPhiidddif_param_0,
	.param .u32 _Z16mandelbrotKernelPhiidddif_param_1,
	.param .u32 _Z16mandelbrotKernelPhiidddif_param_2,
	.param .f64 _Z16mandelbrotKernelPhiidddif_param_3,
	.param .f64 _Z16mandelbrotKernelPhiidddif_param_4,
	.param .f64 _Z16mandelbrotKernelPhiidddif_param_5,
	.param .u32 _Z16mandelbrotKernelPhiidddif_param_6,
	.param .f32 _Z16mandelbrotKernelPhiidddif_param_7
)
{
	.reg .pred 	%p<26>;
	.reg .b16 	%rs<3>;
	.reg .b32 	%r<111>;
	.reg .b32 	%f<43>;
	.reg .b64 	%rd<5>;
	.reg .b64 	%fd<175>;

	ld.param.u64 	%rd2, [_Z16mandelbrotKernelPhiidddif_param_0];
	ld.param.u32 	%r36, [_Z16mandelbrotKernelPhiidddif_param_1];
	ld.param.u32 	%r39, [_Z16mandelbrotKernelPhiidddif_param_2];
	ld.param.f64 	%fd37, [_Z16mandelbrotKernelPhiidddif_param_3];
	ld.param.f64 	%fd38, [_Z16mandelbrotKernelPhiidddif_param_4];
	ld.param.f64 	%fd39, [_Z16mandelbrotKernelPhiidddif_param_5];
	ld.param.u32 	%r38, [_Z16mandelbrotKernelPhiidddif_param_6];
	ld.param.f32 	%f13, [_Z16mandelbrotKernelPhiidddif_param_7];
	mov.u32 	%r40, %ctaid.x;
	mov.u32 	%r41, %ntid.x;
	mov.u32 	%r42, %tid.x;
	mad.lo.s32 	%r1, %r40, %r41, %r42;
	mov.u32 	%r43, %ctaid.y;
	mov.u32 	%r44, %ntid.y;
	mov.u32 	%r45, %tid.y;
	mad.lo.s32 	%r46, %r43, %r44, %r45;
	setp.ge.s32 	%p1, %r1, %r36;
	setp.ge.s32 	%p2, %r46, %r39;
	or.pred  	%p3, %p1, %p2;
	@%p3 bra 	$L__BB0_40;
	cvt.rn.f64.s32 	%fd41, %r1;
	cvt.rn.f64.s32 	%fd42, %r36;
	mul.f64 	%fd43, %fd42, 0d3FE0000000000000;
	sub.f64 	%fd44, %fd41, %fd43;
	div.rn.f64 	%fd45, %fd44, %fd39;
	add.f64 	%fd1, %fd37, %fd45;
	cvt.rn.f64.u32 	%fd46, %r46;
	cvt.rn.f64.u32 	%fd47, %r39;
	mul.f64 	%fd48, %fd47, 0d3FE0000000000000;
	sub.f64 	%fd49, %fd46, %fd48;
	div.rn.f64 	%fd50, %fd49, %fd39;
	add.f64 	%fd2, %fd38, %fd50;
	setp.lt.s32 	%p4, %r38, 1;
	mov.f64 	%fd166, 0d0000000000000000;
	mov.b32 	%r98, 0;
	@%p4 bra 	$L__BB0_4;
	mov.b32 	%r98, 0;
	mov.f64 	%fd161, 0d0000000000000000;
	mov.f64 	%fd162, %fd161;
	mov.f64 	%fd163, %fd161;
	mov.f64 	%fd164, %fd161;
$L__BB0_3:
	sub.f64 	%fd52, %fd162, %fd161;
	add.f64 	%fd7, %fd1, %fd52;
	add.f64 	%fd53, %fd164, %fd164;
	fma.rn.f64 	%fd163, %fd53, %fd163, %fd2;
	add.s32 	%r98, %r98, 1;
	mul.f64 	%fd162, %fd7, %fd7;
	mul.f64 	%fd161, %fd163, %fd163;
	add.f64 	%fd166, %fd162, %fd161;
	setp.le.f64 	%p5, %fd166, 0d4010000000000000;
	setp.lt.s32 	%p6, %r98, %r38;
	and.pred  	%p7, %p5, %p6;
	mov.f64 	%fd164, %fd7;
	@%p7 bra 	$L__BB0_3;
$L__BB0_4:
	mad.lo.s32 	%r49, %r36, %r46, %r1;
	shl.b32 	%r50, %r49, 2;
	setp.ne.s32 	%p8, %r98, %r38;
	cvt.s64.s32 	%rd3, %r50;
	cvta.to.global.u64 	%rd4, %rd2;
	add.s64 	%rd1, %rd4, %rd3;
	@%p8 bra 	$L__BB0_6;
	mov.b16 	%rs1, 0;
	st.global.u8 	[%rd1], %rs1;
	st.global.u8 	[%rd1+1], %rs1;
	st.global.u8 	[%rd1+2], %rs1;
	bra.uni 	$L__BB0_39;
$L__BB0_6:
	{
	.reg .b32 %temp; 
	mov.b64 	{%temp, %r99}, %fd166;
	}
	{
	.reg .b32 %temp; 
	mov.b64 	{%r100, %temp}, %fd166;
	}
	setp.gt.s32 	%p9, %r99, 1048575;
	mov.b32 	%r101, -1023;
	@%p9 bra 	$L__BB0_8;
	mul.f64 	%fd166, %fd166, 0d4350000000000000;
	{
	.reg .b32 %temp; 
	mov.b64 	{%temp, %r99}, %fd166;
	}
	{
	.reg .b32 %temp; 
	mov.b64 	{%r100, %temp}, %fd166;
	}
	mov.b32 	%r101, -1077;
$L__BB0_8:
	add.s32 	%r53, %r99, -1;
	setp.gt.u32 	%p10, %r53, 2146435070;
	@%p10 bra 	$L__BB0_12;
	shr.u32 	%r56, %r99, 20;
	add.s32 	%r102, %r101, %r56;
	and.b32  	%r57, %r99, 1048575;
	or.b32  	%r58, %r57, 1072693248;
	mov.b64 	%fd167, {%r100, %r58};
	setp.lt.u32 	%p12, %r58, 1073127583;
	@%p12 bra 	$L__BB0_11;
	{
	.reg .b32 %temp; 
	mov.b64 	{%r59, %temp}, %fd167;
	}
	{
	.reg .b32 %temp; 
	mov.b64 	{%temp, %r60}, %fd167;
	}
	add.s32 	%r61, %r60, -1048576;
	mov.b64 	%fd167, {%r59, %r61};
	add.s32 	%r102, %r102, 1;
$L__BB0_11:
	add.f64 	%fd55, %fd167, 0dBFF0000000000000;
	add.f64 	%fd56, %fd167, 0d3FF0000000000000;
	rcp.approx.ftz.f64 	%fd57, %fd56;
	neg.f64 	%fd58, %fd56;
	fma.rn.f64 	%fd59, %fd58, %fd57, 0d3FF0000000000000;
	fma.rn.f64 	%fd60, %fd59, %fd59, %fd59;
	fma.rn.f64 	%fd61, %fd60, %fd57, %fd57;
	mul.f64 	%fd62, %fd55, %fd61;
	fma.rn.f64 	%fd63, %fd55, %fd61, %fd62;
	mul.f64 	%fd64, %fd63, %fd63;
	fma.rn.f64 	%fd65, %fd64, 0d3EB1380B3AE80F1E, 0d3ED0EE258B7A8B04;
	fma.rn.f64 	%fd66, %fd65, %fd64, 0d3EF3B2669F02676F;
	fma.rn.f64 	%fd67, %fd66, %fd64, 0d3F1745CBA9AB0956;
	fma.rn.f64 	%fd68, %fd67, %fd64, 0d3F3C71C72D1B5154;
	fma.rn.f64 	%fd69, %fd68, %fd64, 0d3F624924923BE72D;
	fma.rn.f64 	%fd70, %fd69, %fd64, 0d3F8999999999A3C4;
	fma.rn.f64 	%fd71, %fd70, %fd64, 0d3FB5555555555554;
	sub.f64 	%fd72, %fd55, %fd63;
	add.f64 	%fd73, %fd72, %fd72;
	neg.f64 	%fd74, %fd63;
	fma.rn.f64 	%fd75, %fd74, %fd55, %fd73;
	mul.f64 	%fd76, %fd61, %fd75;
	mul.f64 	%fd77, %fd64, %fd71;
	fma.rn.f64 	%fd78, %fd77, %fd63, %fd76;
	xor.b32  	%r62, %r102, -2147483648;
	mov.b32 	%r63, 1127219200;
	mov.b64 	%fd79, {%r62, %r63};
	mov.b32 	%r64, -2147483648;
	mov.b64 	%fd80, {%r64, %r63};
	sub.f64 	%fd81, %fd79, %fd80;
	fma.rn.f64 	%fd82, %fd81, 0d3FE62E42FEFA39EF, %fd63;
	fma.rn.f64 	%fd83, %fd81, 0dBFE62E42FEFA39EF, %fd82;
	sub.f64 	%fd84, %fd83, %fd63;
	sub.f64 	%fd85, %fd78, %fd84;
	fma.rn.f64 	%fd86, %fd81, 0d3C7ABC9E3B39803F, %fd85;
	add.f64 	%fd168, %fd82, %fd86;
	bra.uni 	$L__BB0_13;
$L__BB0_12:
	fma.rn.f64 	%fd54, %fd166, 0d7FF0000000000000, 0d7FF0000000000000;
	{
	.reg .b32 %temp; 
	mov.b64 	{%temp, %r54}, %fd166;
	}
	and.b32  	%r55, %r54, 2147483647;
	setp.eq.s32 	%p11, %r55, 0;
	selp.f64 	%fd168, 0dFFF0000000000000, %fd54, %p11;
$L__BB0_13:
	mov.f64 	%fd169, 0d4000000000000000;
	{
	.reg .b32 %temp; 
	mov.b64 	{%temp, %r103}, %fd169;
	}
	{
	.reg .b32 %temp; 
	mov.b64 	{%r104, %temp}, %fd169;
	}
	setp.gt.s32 	%p13, %r103, 1048575;
	mov.b32 	%r105, -1023;
	@%p13 bra 	$L__BB0_15;
	mov.f64 	%fd169, 0d4360000000000000;
	{
	.reg .b32 %temp; 
	mov.b64 	{%temp, %r103}, %fd169;
	}
	{
	.reg .b32 %temp; 
	mov.b64 	{%r104, %temp}, %fd169;
	}
	mov.b32 	%r105, -1077;
$L__BB0_15:
	add.s32 	%r67, %r103, -1;
	setp.gt.u32 	%p14, %r67, 2146435070;
	@%p14 bra 	$L__BB0_19;
	shr.u32 	%r70, %r103, 20;
	add.s32 	%r106, %r105, %r70;
	and.b32  	%r71, %r103, 1048575;
	or.b32  	%r72, %r71, 1072693248;
	mov.b64 	%fd170, {%r104, %r72};
	setp.lt.u32 	%p16, %r72, 1073127583;
	@%p16 bra 	$L__BB0_18;
	{
	.reg .b32 %temp; 
	mov.b64 	{%r73, %temp}, %fd170;
	}
	{
	.reg .b32 %temp; 
	mov.b64 	{%temp, %r74}, %fd170;
	}
	add.s32 	%r75, %r74, -1048576;
	mov.b64 	%fd170, {%r73, %r75};
	add.s32 	%r106, %r106, 1;
$L__BB0_18:
	add.f64 	%fd90, %fd170, 0dBFF0000000000000;
	add.f64 	%fd91, %fd170, 0d3FF0000000000000;
	rcp.approx.ftz.f64 	%fd92, %fd91;
	neg.f64 	%fd93, %fd91;
	fma.rn.f64 	%fd94, %fd93, %fd92, 0d3FF0000000000000;
	fma.rn.f64 	%fd95, %fd94, %fd94, %fd94;
	fma.rn.f64 	%fd96, %fd95, %fd92, %fd92;
	mul.f64 	%fd97, %fd90, %fd96;
	fma.rn.f64 	%fd98, %fd90, %fd96, %fd97;
	mul.f64 	%fd99, %fd98, %fd98;
	fma.rn.f64 	%fd100, %fd99, 0d3EB1380B3AE80F1E, 0d3ED0EE258B7A8B04;
	fma.rn.f64 	%fd101, %fd100, %fd99, 0d3EF3B2669F02676F;
	fma.rn.f64 	%fd102, %fd101, %fd99, 0d3F1745CBA9AB0956;
	fma.rn.f64 	%fd103, %fd102, %fd99, 0d3F3C71C72D1B5154;
	fma.rn.f64 	%fd104, %fd103, %fd99, 0d3F624924923BE72D;
	fma.rn.f64 	%fd105, %fd104, %fd99, 0d3F8999999999A3C4;
	fma.rn.f64 	%fd106, %fd105, %fd99, 0d3FB5555555555554;
	sub.f64 	%fd107, %fd90, %fd98;
	add.f64 	%fd108, %fd107, %fd107;
	neg.f64 	%fd109, %fd98;
	fma.rn.f64 	%fd110, %fd109, %fd90, %fd108;
	mul.f64 	%fd111, %fd96, %fd110;
	mul.f64 	%fd112, %fd99, %fd106;
	fma.rn.f64 	%fd113, %fd112, %fd98, %fd111;
	xor.b32  	%r76, %r106, -2147483648;
	mov.b32 	%r77, 1127219200;
	mov.b64 	%fd114, {%r76, %r77};
	mov.b32 	%r78, -2147483648;
	mov.b64 	%fd115, {%r78, %r77};
	sub.f64 	%fd116, %fd114, %fd115;
	fma.rn.f64 	%fd117, %fd116, 0d3FE62E42FEFA39EF, %fd98;
	fma.rn.f64 	%fd118, %fd116, 0dBFE62E42FEFA39EF, %fd117;
	sub.f64 	%fd119, %fd118, %fd98;
	sub.f64 	%fd120, %fd113, %fd119;
	fma.rn.f64 	%fd121, %fd116, 0d3C7ABC9E3B39803F, %fd120;
	add.f64 	%fd171, %fd117, %fd121;
	bra.uni 	$L__BB0_20;
$L__BB0_19:
	fma.rn.f64 	%fd89, %fd169, 0d7FF0000000000000, 0d7FF0000000000000;
	{
	.reg .b32 %temp; 
	mov.b64 	{%temp, %r68}, %fd169;
	}
	and.b32  	%r69, %r68, 2147483647;
	setp.eq.s32 	%p15, %r69, 0;
	selp.f64 	%fd171, 0dFFF0000000000000, %fd89, %p15;
$L__BB0_20:
	mul.f64 	%fd122, %fd168, 0d3FE0000000000000;
	div.rn.f64 	%fd172, %fd122, %fd171;
	{
	.reg .b32 %temp; 
	mov.b64 	{%temp, %r107}, %fd172;
	}
	{
	.reg .b32 %temp; 
	mov.b64 	{%r108, %temp}, %fd172;
	}
	setp.gt.s32 	%p17, %r107, 1048575;
	mov.b32 	%r109, -1023;
	@%p17 bra 	$L__BB0_22;
	mul.f64 	%fd172, %fd172, 0d4350000000000000;
	{
	.reg .b32 %temp; 
	mov.b64 	{%temp, %r107}, %fd172;
	}
	{
	.reg .b32 %temp; 
	mov.b64 	{%r108, %temp}, %fd172;
	}
	mov.b32 	%r109, -1077;
$L__BB0_22:
	add.s32 	%r81, %r107, -1;
	setp.gt.u32 	%p18, %r81, 2146435070;
	@%p18 bra 	$L__BB0_26;
	shr.u32 	%r84, %r107, 20;
	add.s32 	%r110, %r109, %r84;
	and.b32  	%r85, %r107, 1048575;
	or.b32  	%r86, %r85, 1072693248;
	mov.b64 	%fd173, {%r108, %r86};
	setp.lt.u32 	%p20, %r86, 1073127583;
	@%p20 bra 	$L__BB0_25;
	{
	.reg .b32 %temp; 
	mov.b64 	{%r87, %temp}, %fd173;
	}
	{
	.reg .b32 %temp; 
	mov.b64 	{%temp, %r88}, %fd173;
	}
	add.s32 	%r89, %r88, -1048576;
	mov.b64 	%fd173, {%r87, %r89};
	add.s32 	%r110, %r110, 1;
$L__BB0_25:
	add.f64 	%fd124, %fd173, 0dBFF0000000000000;
	add.f64 	%fd125, %fd173, 0d3FF0000000000000;
	rcp.approx.ftz.f64 	%fd126, %fd125;
	neg.f64 	%fd127, %fd125;
	fma.rn.f64 	%fd128, %fd127, %fd126, 0d3FF0000000000000;
	fma.rn.f64 	%fd129, %fd128, %fd128, %fd128;
	fma.rn.f64 	%fd130, %fd129, %fd126, %fd126;
	mul.f64 	%fd131, %fd124, %fd130;
	fma.rn.f64 	%fd132, %fd124, %fd130, %fd131;
	mul.f64 	%fd133, %fd132, %fd132;
	fma.rn.f64 	%fd134, %fd133, 0d3EB1380B3AE80F1E, 0d3ED0EE258B7A8B04;
	fma.rn.f64 	%fd135, %fd134, %fd133, 0d3EF3B2669F02676F;
	fma.rn.f64 	%fd136, %fd135, %fd133, 0d3F1745CBA9AB0956;
	fma.rn.f64 	%fd137, %fd136, %fd133, 0d3F3C71C72D1B5154;
	fma.rn.f64 	%fd138, %fd137, %fd133, 0d3F624924923BE72D;
	fma.rn.f64 	%fd139, %fd138, %fd133, 0d3F8999999999A3C4;
	fma.rn.f64 	%fd140, %fd139, %fd133, 0d3FB5555555555554;
	sub.f64 	%fd141, %fd124, %fd132;
	add.f64 	%fd142, %fd141, %fd141;
	neg.f64 	%fd143, %fd132;
	fma.rn.f64 	%fd144, %fd143, %fd124, %fd142;
	mul.f64 	%fd145, %fd130, %fd144;
	mul.f64 	%fd146, %fd133, %fd140;
	fma.rn.f64 	%fd147, %fd146, %fd132, %fd145;
	xor.b32  	%r90, %r110, -2147483648;
	mov.b32 	%r91, 1127219200;
	mov.b64 	%fd148, {%r90, %r91};
	mov.b32 	%r92, -2147483648;
	mov.b64 	%fd149, {%r92, %r91};
	sub.f64 	%fd150, %fd148, %fd149;
	fma.rn.f64 	%fd151, %fd150, 0d3FE62E42FEFA39EF, %fd132;
	fma.rn.f64 	%fd152, %fd150, 0dBFE62E42FEFA39EF, %fd151;
	sub.f64 	%fd153, %fd152, %fd132;
	sub.f64 	%fd154, %fd147, %fd153;
	fma.rn.f64 	%fd155, %fd150, 0d3C7ABC9E3B39803F, %fd154;
	add.f64 	%fd174, %fd151, %fd155;
	bra.uni 	$L__BB0_27;
$L__BB0_26:
	fma.rn.f64 	%fd123, %fd172, 0d7FF0000000000000, 0d7FF0000000000000;
	{
	.reg .b32 %temp; 
	mov.b64 	{%temp, %r82}, %fd172;
	}
	and.b32  	%r83, %r82, 2147483647;
	setp.eq.s32 	%p19, %r83, 0;
	selp.f64 	%fd174, 0dFFF0000000000000, %fd123, %p19;
$L__BB0_27:
	div.rn.f64 	%fd156, %fd174, %fd171;
	add.s32 	%r93, %r98, 1;
	cvt.rn.f64.u32 	%fd157, %r93;
	sub.f64 	%fd158, %fd157, %fd156;
	cvt.rn.f64.s32 	%fd159, %r38;
	div.rn.f64 	%fd160, %fd158, %fd159;
	cvt.rn.f32.f64 	%f14, %fd160;
	add.f32 	%f15, %f13, %f14;
	cvt.rmi.f32.f32 	%f16, %f15;
	sub.f32 	%f1, %f15, %f16;
	setp.geu.f32 	%p21, %f1, 0f3E23D70A;
	mov.f32 	%f40, 0f00000000;
	mov.f32 	%f41, 0f00000000;
	@%p21 bra 	$L__BB0_29;
	div.rn.f32 	%f42, %f1, 0f3E23D70A;
	bra.uni 	$L__BB0_38;
$L__BB0_29:
	setp.geu.f32 	%p22, %f1, 0f3EA8F5C3;
	@%p22 bra 	$L__BB0_31;
	add.f32 	%f32, %f1, 0fBE23D70A;
	div.rn.f32 	%f41, %f32, 0f3E2E147B;
	mov.f32 	%f42, 0f3F800000;
	bra.uni 	$L__BB0_38;
$L__BB0_31:
	setp.geu.f32 	%p23, %f1, 0f3F000000;
	@%p23 bra 	$L__BB0_33;
	add.f32 	%f29, %f1, 0fBEA8F5C3;
	div.rn.f32 	%f40, %f29, 0f3E2E147B;
	mov.f32 	%f41, 0f3F800000;
	sub.f32 	%f42, %f41, %f40;
	bra.uni 	$L__BB0_38;
$L__BB0_33:
	setp.geu.f32 	%p24, %f1, 0f3F2B851F;
	mov.f32 	%f40, 0f3F800000;
	@%p24 bra 	$L__BB0_35;
	add.f32 	%f26, %f1, 0fBF000000;
	div.rn.f32 	%f27, %f26, 0fBE2E147B;
	fma.rn.f32 	%f41, %f27, 0f3F000000, 0f3F800000;
	mov.f32 	%f42, 0f00000000;
	bra.uni 	$L__BB0_38;
$L__BB0_35:
	setp.geu.f32 	%p25, %f1, 0f3F547AE1;
	@%p25 bra 	$L__BB0_37;
	add.f32 	%f21, %f1, 0fBF2B851F;
	div.rn.f32 	%f42, %f21, 0f3E23D70A;
	mul.f32 	%f22, %f42, 0f3F000000;
	mov.f32 	%f23, 0f3F000000;
	sub.f32 	%f41, %f23, %f22;
	bra.uni 	$L__BB0_38;
$L__BB0_37:
	add.f32 	%f18, %f1, 0fBF547AE1;
	div.rn.f32 	%f19, %f18, 0fBE2E147B;
	add.f32 	%f40, %f19, 0f3F800000;
	mov.f32 	%f42, %f40;
$L__BB0_38:
	mul.f32 	%f34, %f42, 0f437F0000;
	cvt.rzi.u32.f32 	%r94, %f34;
	st.global.u8 	[%rd1], %r94;
	mul.f32 	%f35, %f41, 0f437F0000;
	cvt.rzi.u32.f32 	%r95, %f35;
	st.global.u8 	[%rd1+1], %r95;
	mul.f32 	%f36, %f40, 0f437F0000;
	cvt.rzi.u32.f32 	%r96, %f36;
	st.global.u8 	[%rd1+2], %r96;
$L__BB0_39:
	mov.b16 	%rs2, 255;
	st.global.u8 	[%rd1+3], %rs2;
$L__BB0_40:
	ret;

}


// ===== COMPILED SASS (sm_100) =====

	.target	sm_100

	.elftype	@"ET_EXEC"


//--------------------- .note.nv.tkinfo           --------------------------
	.section	.note.nv.tkinfo,"",@"SHT_NOTE"
	.sectionflags	@"SHF_NOTE_NV_TKINFO"
	.tkinfo
        /*0018*/ 	.word	0x00000002
        /*0030*/ 	.string	""
        /*0030*/ 	.string	"ptxas"
        /*0030*/ 	.string	"Cuda compilation tools, release 13.0, V13.0.88"
        /*0030*/ 	.string	"Build cuda_13.0.r13.0/compiler.36424714_0"
        /*0030*/ 	.string	"-arch sm_100 -m 64 "



//--------------------- .note.nv.cuinfo           --------------------------
	.section	.note.nv.cuinfo,"",@"SHT_NOTE"
	.sectionflags	@"SHF_NOTE_NV_CUINFO"
        /*0018*/ 	.short	0x0002
        /*001a*/ 	.short	0x0064
        /*001c*/ 	.short	0x0082
	.zero		2


//--------------------- .nv.info                  --------------------------
	.section	.nv.info,"",@"SHT_CUDA_INFO"
	.align	4


	//----- nvinfo : EIATTR_REGCOUNT
	.align		4
        /*0000*/ 	.byte	0x04, 0x2f
        /*0002*/ 	.short	(.L_1 - .L_0)
	.align		4
.L_0:
        /*0004*/ 	.word	index@(_Z16mandelbrotKernelPhiidddif)
        /*0008*/ 	.word	0x0000001d


	//----- nvinfo : EIATTR_FRAME_SIZE
	.align		4
.L_1:
        /*000c*/ 	.byte	0x04, 0x11
        /*000e*/ 	.short	(.L_3 - .L_2)
	.align		4
.L_2:
        /*0010*/ 	.word	index@($__internal_1_$__cuda_sm3x_div_rn_noftz_f32_slowpath)
        /*0014*/ 	.word	0x00000000


	//----- nvinfo : EIATTR_FRAME_SIZE
	.align		4
.L_3:
        /*0018*/ 	.byte	0x04, 0x11
        /*001a*/ 	.short	(.L_5 - .L_4)
	.align		4
.L_4:
        /*001c*/ 	.word	index@($__internal_0_$__cuda_sm20_div_rn_f64_full)
        /*0020*/ 	.word	0x00000000


	//----- nvinfo : EIATTR_FRAME_SIZE
	.align		4
.L_5:
        /*0024*/ 	.byte	0x04, 0x11
        /*0026*/ 	.short	(.L_7 - .L_6)
	.align		4
.L_6:
        /*0028*/ 	.word	index@(_Z16mandelbrotKernelPhiidddif)
        /*002c*/ 	.word	0x00000000


	//----- nvinfo : EIATTR_MIN_STACK_SIZE
	.align		4
.L_7:
        /*0030*/ 	.byte	0x04, 0x12
        /*0032*/ 	.short	(.L_9 - .L_8)
	.align		4
.L_8:
        /*0034*/ 	.word	index@(_Z16mandelbrotKernelPhiidddif)
        /*0038*/ 	.word	0x00000000
.L_9:


//--------------------- .nv.compat                --------------------------
	.section	.nv.compat,"",@"SHT_CUDA_COMPAT_INFO"
	.align	4
        /*0000*/ 	.byte	0x02, 0x09, 0x00, 0x00, 0x02, 0x02, 0x01, 0x00, 0x02, 0x05, 0x05, 0x00, 0x03, 0x07, 0x01, 0x01
        /*0010*/ 	.byte	0x02, 0x03, 0x00, 0x00, 0x02, 0x06, 0x01, 0x00, 0x04, 0x0b, 0x08, 0x00, 0x01, 0x00, 0x00, 0x00
        /*0020*/ 	.byte	0x00, 0x00, 0x00, 0x00


//--------------------- .nv.info._Z16mandelbrotKernelPhiidddif --------------------------
	.section	.nv.info._Z16mandelbrotKernelPhiidddif,"",@"SHT_CUDA_INFO"
	.sectionflags	@""
	.align	4


	//----- nvinfo : EIATTR_CUDA_API_VERSION
	.align		4
        /*0000*/ 	.byte	0x04, 0x37
        /*0002*/ 	.short	(.L_11 - .L_10)
.L_10:
        /*0004*/ 	.word	0x00000082


	//----- nvinfo : EIATTR_KPARAM_INFO
	.align		4
.L_11:
        /*0008*/ 	.byte	0x04, 0x17
        /*000a*/ 	.short	(.L_13 - .L_12)
.L_12:
        /*000c*/ 	.word	0x00000000
        /*0010*/ 	.short	0x0007
        /*0012*/ 	.short	0x002c
        /*0014*/ 	.byte	0x00, 0xf0, 0x11, 0x00


	//----- nvinfo : EIATTR_KPARAM_INFO
	.align		4
.L_13:
        /*0018*/ 	.byte	0x04, 0x17
        /*001a*/ 	.short	(.L_15 - .L_14)
.L_14:
        /*001c*/ 	.word	0x00000000
        /*0020*/ 	.short	0x0006
        /*0022*/ 	.short	0x0028
        /*0024*/ 	.byte	0x00, 0xf0, 0x11, 0x00


	//----- nvinfo : EIATTR_KPARAM_INFO
	.align		4
.L_15:
        /*0028*/ 	.byte	0x04, 0x17
        /*002a*/ 	.short	(.L_17 - .L_16)
.L_16:
        /*002c*/ 	.word	0x00000000
        /*0030*/ 	.short	0x0005
        /*0032*/ 	.short	0x0020
        /*0034*/ 	.byte	0x00, 0xf0, 0x21, 0x00


	//----- nvinfo : EIATTR_KPARAM_INFO
	.align		4
.L_17:
        /*0038*/ 	.byte	0x04, 0x17
        /*003a*/ 	.short	(.L_19 - .L_18)
.L_18:
        /*003c*/ 	.word	0x00000000
        /*0040*/ 	.short	0x0004
        /*0042*/ 	.short	0x0018
        /*0044*/ 	.byte	0x00, 0xf0, 0x21, 0x00


	//----- nvinfo : EIATTR_KPARAM_INFO
	.align		4
.L_19:
        /*0048*/ 	.byte	0x04, 0x17
        /*004a*/ 	.short	(.L_21 - .L_20)
.L_20:
        /*004c*/ 	.word	0x00000000
        /*0050*/ 	.short	0x0003
        /*0052*/ 	.short	0x0010
        /*0054*/ 	.byte	0x00, 0xf0, 0x21, 0x00


	//----- nvinfo : EIATTR_KPARAM_INFO
	.align		4
.L_21:
        /*0058*/ 	.byte	0x04, 0x17
        /*005a*/ 	.short	(.L_23 - .L_22)
.L_22:
        /*005c*/ 	.word	0x00000000
        /*0060*/ 	.short	0x0002
        /*0062*/ 	.short	0x000c
        /*0064*/ 	.byte	0x00, 0xf0, 0x11, 0x00


	//----- nvinfo : EIATTR_KPARAM_INFO
	.align		4
.L_23:
        /*0068*/ 	.byte	0x04, 0x17
        /*006a*/ 	.short	(.L_25 - .L_24)
.L_24:
        /*006c*/ 	.word	0x00000000
        /*0070*/ 	.short	0x0001
        /*0072*/ 	.short	0x0008
        /*0074*/ 	.byte	0x00, 0xf0, 0x11, 0x00


	//----- nvinfo : EIATTR_KPARAM_INFO
	.align		4
.L_25:
        /*0078*/ 	.byte	0x04, 0x17
        /*007a*/ 	.short	(.L_27 - .L_26)
.L_26:
        /*007c*/ 	.word	0x00000000
        /*0080*/ 	.short	0x0000
        /*0082*/ 	.short	0x0000
        /*0084*/ 	.byte	0x00, 0xf5, 0x21, 0x00


	//----- nvinfo : EIATTR_SPARSE_MMA_MASK
	.align		4
.L_27:
        /*0088*/ 	.byte	0x03, 0x50
        /*008a*/ 	.short	0x0000


	//----- nvinfo : EIATTR_MAXREG_COUNT
	.align		4
        /*008c*/ 	.byte	0x03, 0x1b
        /*008e*/ 	.short	0x00ff


	//----- nvinfo : EIATTR_MERCURY_ISA_VERSION
	.align		4
        /*0090*/ 	.byte	0x03, 0x5f
        /*0092*/ 	.short	0x0101


	//----- nvinfo : EIATTR_VRC_CTA_INIT_COUNT
	.align		4
        /*0094*/ 	.byte	0x02, 0x4a
	.zero		1
	.zero		1


	//----- nvinfo : EIATTR_EXIT_INSTR_OFFSETS
	.align		4
        /*0098*/ 	.byte	0x04, 0x1c
        /*009a*/ 	.short	(.L_29 - .L_28)


	//   ....[0]....
.L_28:
        /*009c*/ 	.word	0x000000c0


	//   ....[1]....
        /*00a0*/ 	.word	0x000021c0


	//----- nvinfo : EIATTR_CRS_STACK_SIZE
	.align		4
.L_29:
        /*00a4*/ 	.byte	0x04, 0x1e
        /*00a6*/ 	.short	(.L_31 - .L_30)
.L_30:
        /*00a8*/ 	.word	0x00000000


	//----- nvinfo : EIATTR_CBANK_PARAM_SIZE
	.align		4
.L_31:
        /*00ac*/ 	.byte	0x03, 0x19
        /*00ae*/ 	.short	0x0030


	//----- nvinfo : EIATTR_PARAM_CBANK
	.align		4
        /*00b0*/ 	.byte	0x04, 0x0a
        /*00b2*/ 	.short	(.L_33 - .L_32)
	.align		4
.L_32:
        /*00b4*/ 	.word	index@(.nv.constant0._Z16mandelbrotKernelPhiidddif)
        /*00b8*/ 	.short	0x0380
        /*00ba*/ 	.short	0x0030


	//----- nvinfo : EIATTR_SW_WAR
	.align		4
.L_33:
        /*00bc*/ 	.byte	0x04, 0x36
        /*00be*/ 	.short	(.L_35 - .L_34)
.L_34:
        /*00c0*/ 	.word	0x00000008
.L_35:


//--------------------- .nv.callgraph             --------------------------
	.section	.nv.callgraph,"",@"SHT_CUDA_CALLGRAPH"
	.align	4
	.sectionentsize	8
	.align		4
        /*0000*/ 	.word	0x00000000
	.align		4
        /*0004*/ 	.word	0xffffffff
	.align		4
        /*0008*/ 	.word	0x00000000
	.align		4
        /*000c*/ 	.word	0xfffffffe
	.align		4
        /*0010*/ 	.word	0x00000000
	.align		4
        /*0014*/ 	.word	0xfffffffd
	.align		4
        /*0018*/ 	.word	0x00000000
	.align		4
        /*001c*/ 	.word	0xfffffffc


//--------------------- .text._Z16mandelbrotKernelPhiidddif --------------------------
	.section	.text._Z16mandelbrotKernelPhiidddif,"ax",@progbits
	.align	128
        .global         _Z16mandelbrotKernelPhiidddif
        .type           _Z16mandelbrotKernelPhiidddif,@function
        .size           _Z16mandelbrotKernelPhiidddif,(.L_x_57 - _Z16mandelbrotKernelPhiidddif)
        .other          _Z16mandelbrotKernelPhiidddif,@"STO_CUDA_ENTRY STV_DEFAULT"
_Z16mandelbrotKernelPhiidddif:
.text._Z16mandelbrotKernelPhiidddif:
[----:B------:R-:W-:Y:S01]  /*0000*/  LDC R1, c[0x0][0x37c] ;  /* 0x0000df00ff017b82 */ /* 0x000fe20000000800 */
[----:B------:R-:W0:Y:S07]  /*0010*/  S2R R3, SR_TID.Y ;  /* 0x0000000000037919 */ /* 0x000e2e0000002200 */
[----:B------:R-:W1:Y:S01]  /*0020*/  LDC R5, c[0x0][0x360] ;  /* 0x0000d800ff057b82 */ /* 0x000e620000000800 */
[----:B------:R-:W2:Y:S01]  /*0030*/  LDCU.64 UR6, c[0x0][0x388] ;  /* 0x00007100ff0677ac */ /* 0x000ea20008000a00 */
[----:B------:R-:W1:Y:S06]  /*0040*/  S2R R0, SR_TID.X ;  /* 0x0000000000007919 */ /* 0x000e6c0000002100 */
[----:B------:R-:W0:Y:S08]  /*0050*/  S2UR UR5, SR_CTAID.Y ;  /* 0x00000000000579c3 */ /* 0x000e300000002600 */
[----:B------:R-:W0:Y:S08]  /*0060*/  LDC R24, c[0x0][0x364] ;  /* 0x0000d900ff187b82 */ /* 0x000e300000000800 */
[----:B------:R-:W1:Y:S01]  /*0070*/  S2UR UR4, SR_CTAID.X ;  /* 0x00000000000479c3 */ /* 0x000e620000002500 */
[----:B0-----:R-:W-:-:S05]  /*0080*/  IMAD R24, R24, UR5, R3 ;  /* 0x0000000518187c24 */ /* 0x001fca000f8e0203 */
[----:B--2---:R-:W-:Y:S01]  /*0090*/  ISETP.GE.AND P0, PT, R24, UR7, PT ;  /* 0x0000000718007c0c */ /* 0x004fe2000bf06270 */
[----:B-1----:R-:W-:-:S05]  /*00a0*/  IMAD R5, R5, UR4, R0 ;  /* 0x0000000405057c24 */ /* 0x002fca000f8e0200 */
[----:B------:R-:W-:-:S13]  /*00b0*/  ISETP.GE.OR P0, PT, R5, UR6, P0 ;  /* 0x0000000605007c0c */ /* 0x000fda0008706670 */
[----:B------:R-:W-:Y:S05]  /*00c0*/  @P0 EXIT ;  /* 0x000000000000094d */ /* 0x000fea0003800000 */
[----:B------:R-:W0:Y:S01]  /*00d0*/  LDCU UR4, c[0x0][0x3a4] ;  /* 0x00007480ff0477ac */ /* 0x000e220008000800 */
[----:B------:R-:W1:Y:S01]  /*00e0*/  LDC.64 R14, c[0x0][0x3a0] ;  /* 0x0000e800ff0e7b82 */ /* 0x000e620000000a00 */
[----:B------:R-:W-:Y:S01]  /*00f0*/  IMAD.MOV.U32 R8, RZ, RZ, 0x1 ;  /* 0x00000001ff087424 */ /* 0x000fe200078e00ff */
[----:B------:R-:W-:Y:S01]  /*0100*/  I2F.F64 R6, UR6 ;  /* 0x0000000600067d12 */ /* 0x000fe20008201c00 */
[----:B------:R-:W-:Y:S07]  /*0110*/  BSSY.RECONVERGENT B0, `(.L_x_0) ;  /* 0x0000017000007945 */ /* 0x000fee0003800200 */
[----:B0-----:R-:W1:Y:S02]  /*0120*/  MUFU.RCP64H R9, UR4 ;  /* 0x0000000400097d08 */ /* 0x001e640008001800 */
[----:B-1----:R-:W-:-:S08]  /*0130*/  DFMA R2, R8, -R14, 1 ;  /* 0x3ff000000802742b */ /* 0x002fd0000000080e */
[----:B------:R-:W-:Y:S02]  /*0140*/  DFMA R10, R2, R2, R2 ;  /* 0x00000002020a722b */ /* 0x000fe40000000002 */
[----:B------:R-:W0:Y:S06]  /*0150*/  I2F.F64 R2, R5 ;  /* 0x0000000500027312 */ /* 0x000e2c0000201c00 */
[----:B------:R-:W-:-:S08]  /*0160*/  DFMA R10, R8, R10, R8 ;  /* 0x0000000a080a722b */ /* 0x000fd00000000008 */
[----:B------:R-:W-:Y:S02]  /*0170*/  DFMA R8, R10, -R14, 1 ;  /* 0x3ff000000a08742b */ /* 0x000fe4000000080e */
[----:B0-----:R-:W-:-:S06]  /*0180*/  DFMA R12, R6, -0.5, R2 ;  /* 0xbfe00000060c782b */ /* 0x001fcc0000000002 */
[----:B------:R-:W-:-:S04]  /*0190*/  DFMA R8, R10, R8, R10 ;  /* 0x000000080a08722b */ /* 0x000fc8000000000a */
[----:B------:R-:W-:-:S04]  /*01a0*/  FSETP.GEU.AND P1, PT, |R13|, 6.5827683646048100446e-37, PT ;  /* 0x036000000d00780b */ /* 0x000fc80003f2e200 */
[----:B------:R-:W-:-:S08]  /*01b0*/  DMUL R22, R12, R8 ;  /* 0x000000080c167228 */ /* 0x000fd00000000000 */
[----:B------:R-:W-:-:S08]  /*01c0*/  DFMA R2, R22, -R14, R12 ;  /* 0x8000000e1602722b */ /* 0x000fd0000000000c */
[----:B------:R-:W-:-:S10]  /*01d0*/  DFMA R22, R8, R2, R22 ;  /* 0x000000020816722b */ /* 0x000fd40000000016 */
[----:B------:R-:W-:-:S05]  /*01e0*/  FFMA R0, RZ, UR4, R23 ;  /* 0x00000004ff007c23 */ /* 0x000fca0008000017 */
[----:B------:R-:W-:-:S13]  /*01f0*/  FSETP.GT.AND P0, PT, |R0|, 1.469367938527859385e-39, PT ;  /* 0x001000000000780b */ /* 0x000fda0003f04200 */
[----:B------:R-:W-:Y:S05]  /*0200*/  @P0 BRA P1, `(.L_x_1) ;  /* 0x00000000001c0947 */ /* 0x000fea0000800000 */
[----:B------:R-:W0:Y:S01]  /*0210*/  LDCU.64 UR4, c[0x0][0x3a0] ;  /* 0x00007400ff0477ac */ /* 0x000e220008000a00 */
[----:B------:R-:W-:Y:S01]  /*0220*/  MOV R0, 0x260 ;  /* 0x0000026000007802 */ /* 0x000fe20000000f00 */
[----:B0-----:R-:W-:Y:S02]  /*0230*/  IMAD.U32 R6, RZ, RZ, UR4 ;  /* 0x00000004ff067e24 */ /* 0x001fe4000f8e00ff */
[----:B------:R-:W-:-:S07]  /*0240*/  IMAD.U32 R7, RZ, RZ, UR5 ;  /* 0x00000005ff077e24 */ /* 0x000fce000f8e00ff */
[----:B------:R-:W-:Y:S05]  /*0250*/  CALL.REL.NOINC `($__internal_0_$__cuda_sm20_div_rn_f64_full) ;  /* 0x0000001c00dc7944 */ /* 0x000fea0003c00000 */
[----:B------:R-:W-:Y:S01]  /*0260*/  IMAD.MOV.U32 R22, RZ, RZ, R4 ;  /* 0x000000ffff167224 */ /* 0x000fe200078e0004 */
[----:B------:R-:W-:-:S07]  /*0270*/  MOV R23, R3 ;  /* 0x0000000300177202 */ /* 0x000fce0000000f00 */
.L_x_1:
[----:B------:R-:W-:Y:S05]  /*0280*/  BSYNC.RECONVERGENT B0 ;  /* 0x0000000000007941 */ /* 0x000fea0003800200 */
.L_x_0:
[----:B------:R-:W0:Y:S01]  /*0290*/  LDCU UR6, c[0x0][0x3a4] ;  /* 0x00007480ff0677ac */ /* 0x000e220008000800 */
[----:B------:R-:W1:Y:S01]  /*02a0*/  LDC.64 R10, c[0x0][0x3a0] ;  /* 0x0000e800ff0a7b82 */ /* 0x000e620000000a00 */
[----:B------:R-:W-:Y:S01]  /*02b0*/  IMAD.MOV.U32 R8, RZ, RZ, 0x1 ;  /* 0x00000001ff087424 */ /* 0x000fe200078e00ff */
[----:B------:R-:W-:Y:S01]  /*02c0*/  I2F.F64.U32 R2, R24 ;  /* 0x0000001800027312 */ /* 0x000fe20000201800 */
[----:B------:R-:W2:Y:S01]  /*02d0*/  LDCU UR4, c[0x0][0x38c] ;  /* 0x00007180ff0477ac */ /* 0x000ea20008000800 */
[----:B------:R-:W-:Y:S06]  /*02e0*/  BSSY.RECONVERGENT B0, `(.L_x_2) ;  /* 0x0000019000007945 */ /* 0x000fec0003800200 */
[----:B0-----:R-:W1:Y:S02]  /*02f0*/  MUFU.RCP64H R9, UR6 ;  /* 0x0000000600097d08 */ /* 0x001e640008001800 */
[----:B-1----:R-:W-:-:S08]  /*0300*/  DFMA R6, R8, -R10, 1 ;  /* 0x3ff000000806742b */ /* 0x002fd0000000080a */
[----:B------:R-:W-:Y:S02]  /*0310*/  DFMA R12, R6, R6, R6 ;  /* 0x00000006060c722b */ /* 0x000fe40000000006 */
[----:B--2---:R-:W0:Y:S01]  /*0320*/  I2F.F64.U32 R6, UR4 ;  /* 0x0000000400067d12 */ /* 0x004e220008201800 */
[----:B------:R-:W1:Y:S05]  /*0330*/  LDCU.64 UR4, c[0x0][0x390] ;  /* 0x00007200ff0477ac */ /* 0x000e6a0008000a00 */
[----:B------:R-:W-:-:S08]  /*0340*/  DFMA R8, R8, R12, R8 ;  /* 0x0000000c0808722b */ /* 0x000fd00000000008 */
[----:B------:R-:W-:Y:S02]  /*0350*/  DFMA R14, R8, -R10, 1 ;  /* 0x3ff00000080e742b */ /* 0x000fe4000000080a */
[----:B0-----:R-:W-:Y:S02]  /*0360*/  DFMA R12, R6, -0.5, R2 ;  /* 0xbfe00000060c782b */ /* 0x001fe40000000002 */
[----:B-1----:R-:W-:-:S04]  /*0370*/  DADD R22, R22, UR4 ;  /* 0x0000000416167e29 */ /* 0x002fc80008000000 */
        /* <DEDUP_REMOVED lines=13> */
[----:B------:R-:W-:Y:S01]  /*0450*/  MOV R6, R4 ;  /* 0x0000000400067202 */ /* 0x000fe20000000f00 */
[----:B------:R-:W-:-:S07]  /*0460*/  IMAD.MOV.U32 R7, RZ, RZ, R3 ;  /* 0x000000ffff077224 */ /* 0x000fce00078e0003 */
.L_x_3:
[----:B------:R-:W-:Y:S05]  /*0470*/  BSYNC.RECONVERGENT B0 ;  /* 0x0000000000007941 */ /* 0x000fea0003800200 */
.L_x_2:
[----:B------:R-:W0:Y:S01]  /*0480*/  LDCU UR6, c[0x0][0x3a8] ;  /* 0x00007500ff0677ac */ /* 0x000e220008000800 */
[----:B------:R-:W-:Y:S01]  /*0490*/  IMAD.MOV.U32 R2, RZ, RZ, RZ ;  /* 0x000000ffff027224 */ /* 0x000fe200078e00ff */
[----:B------:R-:W-:Y:S01]  /*04a0*/  CS2R R8, SRZ ;  /* 0x0000000000087805 */ /* 0x000fe2000001ff00 */
[----:B------:R-:W1:Y:S01]  /*04b0*/  LDCU.64 UR4, c[0x0][0x398] ;  /* 0x00007300ff0477ac */ /* 0x000e620008000a00 */
[----:B0-----:R-:W-:Y:S01]  /*04c0*/  UISETP.GE.AND UP0, UPT, UR6, 0x1, UPT ;  /* 0x000000010600788c */ /* 0x001fe2000bf06270 */
[----:B-1----:R-:W-:-:S08]  /*04d0*/  DADD R16, R6, UR4 ;  /* 0x0000000406107e29 */ /* 0x002fd00008000000 */
[----:B------:R-:W-:Y:S05]  /*04e0*/  BRA.U !UP0, `(.L_x_4) ;  /* 0x0000000108487547 */ /* 0x000fea000b800000 */
[----:B------:R-:W-:Y:S01]  /*04f0*/  BSSY.RECONVERGENT B0, `(.L_x_4) ;  /* 0x0000011000007945 */ /* 0x000fe20003800200 */
[----:B------:R-:W-:Y:S01]  /*0500*/  IMAD.MOV.U32 R2, RZ, RZ, RZ ;  /* 0x000000ffff027224 */ /* 0x000fe200078e00ff */
[----:B------:R-:W-:Y:S02]  /*0510*/  CS2R R6, SRZ ;  /* 0x0000000000067805 */ /* 0x000fe4000001ff00 */
[----:B------:R-:W-:Y:S02]  /*0520*/  CS2R R10, SRZ ;  /* 0x00000000000a7805 */ /* 0x000fe4000001ff00 */
[----:B------:R-:W-:Y:S02]  /*0530*/  CS2R R12, SRZ ;  /* 0x00000000000c7805 */ /* 0x000fe4000001ff00 */
[----:B------:R-:W-:-:S07]  /*0540*/  CS2R R14, SRZ ;  /* 0x00000000000e7805 */ /* 0x000fce000001ff00 */
.L_x_5:
[----:B------:R-:W-:Y:S01]  /*0550*/  DADD R6, R10, -R6 ;  /* 0x000000000a067229 */ /* 0x000fe20000000806 */
[----:B------:R-:W-:Y:S01]  /*0560*/  IADD3 R2, PT, PT, R2, 0x1, RZ ;  /* 0x0000000102027810 */ /* 0x000fe20007ffe0ff */
[----:B------:R-:W-:-:S03]  /*0570*/  DADD R8, R14, R14 ;  /* 0x000000000e087229 */ /* 0x000fc6000000000e */
[----:B------:R-:W-:-:S03]  /*0580*/  ISETP.GE.AND P0, PT, R2, UR6, PT ;  /* 0x0000000602007c0c */ /* 0x000fc6000bf06270 */
[----:B------:R-:W-:Y:S02]  /*0590*/  DADD R14, R22, R6 ;  /* 0x00000000160e7229 */ /* 0x000fe40000000006 */
[----:B------:R-:W-:-:S06]  /*05a0*/  DFMA R12, R8, R12, R16 ;  /* 0x0000000c080c722b */ /* 0x000fcc0000000010 */
[----:B------:R-:W-:Y:S02]  /*05b0*/  DMUL R10, R14, R14 ;  /* 0x0000000e0e0a7228 */ /* 0x000fe40000000000 */
[----:B------:R-:W-:-:S08]  /*05c0*/  DMUL R6, R12, R12 ;  /* 0x0000000c0c067228 */ /* 0x000fd00000000000 */
[----:B------:R-:W-:-:S08]  /*05d0*/  DADD R8, R10, R6 ;  /* 0x000000000a087229 */ /* 0x000fd00000000006 */
[----:B------:R-:W-:-:S14]  /*05e0*/  DSETP.LE.AND P1, PT, R8, 4, PT ;  /* 0x401000000800742a */ /* 0x000fdc0003f23000 */
[----:B------:R-:W-:Y:S05]  /*05f0*/  @!P0 BRA P1, `(.L_x_5) ;  /* 0xfffffffc00d48947 */ /* 0x000fea000083ffff */
[----:B------:R-:W-:Y:S05]  /*0600*/  BSYNC.RECONVERGENT B0 ;  /* 0x0000000000007941 */ /* 0x000fea0003800200 */
.L_x_4:
[----:B------:R-:W0:Y:S01]  /*0610*/  LDCU UR4, c[0x0][0x388] ;  /* 0x00007100ff0477ac */ /* 0x000e220008000800 */
[----:B------:R-:W-:Y:S01]  /*0620*/  ISETP.NE.AND P0, PT, R2, UR6, PT ;  /* 0x0000000602007c0c */ /* 0x000fe2000bf05270 */
[----:B------:R-:W-:Y:S01]  /*0630*/  BSSY.RECONVERGENT B0, `(.L_x_6) ;  /* 0x00001b6000007945 */ /* 0x000fe20003800200 */
[----:B------:R-:W1:Y:S01]  /*0640*/  LDCU.64 UR8, c[0x0][0x380] ;  /* 0x00007000ff0877ac */ /* 0x000e620008000a00 */
[----:B0-----:R-:W-:Y:S01]  /*0650*/  IMAD R5, R24, UR4, R5 ;  /* 0x0000000418057c24 */ /* 0x001fe2000f8e0205 */
[----:B------:R-:W0:Y:S03]  /*0660*/  LDCU.64 UR4, c[0x0][0x358] ;  /* 0x00006b00ff0477ac */ /* 0x000e260008000a00 */
[----:B------:R-:W-:-:S05]  /*0670*/  IMAD.SHL.U32 R5, R5, 0x4, RZ ;  /* 0x0000000405057824 */ /* 0x000fca00078e00ff */
[----:B-1----:R-:W-:-:S04]  /*0680*/  IADD3 R22, P1, PT, R5, UR8, RZ ;  /* 0x0000000805167c10 */ /* 0x002fc8000ff3e0ff */
[----:B------:R-:W-:-:S05]  /*0690*/  LEA.HI.X.SX32 R23, R5, UR9, 0x1, P1 ;  /* 0x0000000905177c11 */ /* 0x000fca00088f0eff */
[----:B0-----:R0:W-:Y:S04]  /*06a0*/  @!P0 STG.E.U8 desc[UR4][R22.64], RZ ;  /* 0x000000ff16008986 */ /* 0x0011e8000c101104 */
[----:B------:R0:W-:Y:S04]  /*06b0*/  @!P0 STG.E.U8 desc[UR4][R22.64+0x1], RZ ;  /* 0x000001ff16008986 */ /* 0x0001e8000c101104 */
[----:B------:R0:W-:Y:S01]  /*06c0*/  @!P0 STG.E.U8 desc[UR4][R22.64+0x2], RZ ;  /* 0x000002ff16008986 */ /* 0x0001e2000c101104 */
[----:B------:R-:W-:Y:S05]  /*06d0*/  @!P0 BRA `(.L_x_7) ;  /* 0x0000001800ac8947 */ /* 0x000fea0003800000 */
[----:B------:R-:W-:Y:S01]  /*06e0*/  ISETP.GT.AND P0, PT, R9, 0xfffff, PT ;  /* 0x000fffff0900780c */ /* 0x000fe20003f04270 */
[----:B------:R-:W-:Y:S01]  /*06f0*/  IMAD.MOV.U32 R3, RZ, RZ, R9 ;  /* 0x000000ffff037224 */ /* 0x000fe200078e0009 */
[----:B------:R-:W-:Y:S01]  /*0700*/  BSSY.RECONVERGENT B1, `(.L_x_8) ;  /* 0x0000050000017945 */ /* 0x000fe20003800200 */
[----:B------:R-:W-:-:S10]  /*0710*/  IMAD.MOV.U32 R4, RZ, RZ, R8 ;  /* 0x000000ffff047224 */ /* 0x000fd400078e0008 */
[----:B------:R-:W-:-:S10]  /*0720*/  @!P0 DMUL R8, R8, 1.80143985094819840000e+16 ;  /* 0x4350000008088828 */ /* 0x000fd40000000000 */
[----:B------:R-:W-:Y:S02]  /*0730*/  @!P0 MOV R3, R9 ;  /* 0x0000000900038202 */ /* 0x000fe40000000f00 */
[----:B------:R-:W-:-:S03]  /*0740*/  @!P0 MOV R4, R8 ;  /* 0x0000000800048202 */ /* 0x000fc60000000f00 */
[----:B------:R-:W-:-:S05]  /*0750*/  VIADD R0, R3, 0xffffffff ;  /* 0xffffffff03007836 */ /* 0x000fca0000000000 */
[----:B------:R-:W-:Y:S01]  /*0760*/  ISETP.GT.U32.AND P1, PT, R0, 0x7feffffe, PT ;  /* 0x7feffffe0000780c */ /* 0x000fe20003f24070 */
[----:B------:R-:W-:Y:S02]  /*0770*/  IMAD.MOV.U32 R0, RZ, RZ, -0x3ff ;  /* 0xfffffc01ff007424 */ /* 0x000fe400078e00ff */
[----:B------:R-:W-:-:S10]  /*0780*/  @!P0 IMAD.MOV.U32 R0, RZ, RZ, -0x435 ;  /* 0xfffffbcbff008424 */ /* 0x000fd400078e00ff */
[----:B------:R-:W-:Y:S05]  /*0790*/  @P1 BRA `(.L_x_9) ;  /* 0x0000000400001947 */ /* 0x000fea0003800000 */
[----:B------:R-:W-:Y:S01]  /*07a0*/  LOP3.LUT R5, R3, 0xfffff, RZ, 0xc0, !PT ;  /* 0x000fffff03057812 */ /* 0x000fe200078ec0ff */
[----:B------:R-:W-:Y:S01]  /*07b0*/  IMAD.MOV.U32 R6, RZ, RZ, RZ ;  /* 0x000000ffff067224 */ /* 0x000fe200078e00ff */
[----:B------:R-:W-:Y:S01]  /*07c0*/  MOV R14, 0x8b7a8b04 ;  /* 0x8b7a8b04000e7802 */ /* 0x000fe20000000f00 */
[----:B------:R-:W-:Y:S01]  /*07d0*/  IMAD.MOV.U32 R15, RZ, RZ, 0x3ed0ee25 ;  /* 0x3ed0ee25ff0f7424 */ /* 0x000fe200078e00ff */
[----:B------:R-:W-:Y:S01]  /*07e0*/  LOP3.LUT R5, R5, 0x3ff00000, RZ, 0xfc, !PT ;  /* 0x3ff0000005057812 */ /* 0x000fe200078efcff */
[----:B------:R-:W-:Y:S01]  /*07f0*/  UMOV UR6, 0x3ae80f1e ;  /* 0x3ae80f1e00067882 */ /* 0x000fe20000000000 */
[----:B------:R-:W-:Y:S01]  /*0800*/  UMOV UR7, 0x3eb1380b ;  /* 0x3eb1380b00077882 */ /* 0x000fe20000000000 */
[----:B------:R-:W-:Y:S01]  /*0810*/  LEA.HI R0, R3, R0, RZ, 0xc ;  /* 0x0000000003007211 */ /* 0x000fe200078f60ff */
[----:B------:R-:W-:Y:S01]  /*0820*/  IMAD.MOV.U32 R19, RZ, RZ, 0x43300000 ;  /* 0x43300000ff137424 */ /* 0x000fe200078e00ff */
[----:B------:R-:W-:Y:S01]  /*0830*/  ISETP.GE.U32.AND P0, PT, R5, 0x3ff6a09f, PT ;  /* 0x3ff6a09f0500780c */ /* 0x000fe20003f06070 */
[----:B------:R-:W-:Y:S01]  /*0840*/  UMOV UR8, 0x80000000 ;  /* 0x8000000000087882 */ /* 0x000fe20000000000 */
[----:B------:R-:W-:-:S11]  /*0850*/  UMOV UR9, 0x43300000 ;  /* 0x4330000000097882 */ /* 0x000fd60000000000 */
[----:B------:R-:W-:Y:S02]  /*0860*/  @P0 VIADD R7, R5, 0xfff00000 ;  /* 0xfff0000005070836 */ /* 0x000fe40000000000 */
[----:B------:R-:W-:Y:S02]  /*0870*/  @P0 VIADD R0, R0, 0x1 ;  /* 0x0000000100000836 */ /* 0x000fe40000000000 */
[----:B------:R-:W-:-:S03]  /*0880*/  @P0 IMAD.MOV.U32 R5, RZ, RZ, R7 ;  /* 0x000000ffff050224 */ /* 0x000fc600078e0007 */
[----:B------:R-:W-:-:S03]  /*0890*/  LOP3.LUT R18, R0, 0x80000000, RZ, 0x3c, !PT ;  /* 0x8000000000127812 */ /* 0x000fc600078e3cff */
[C---:B------:R-:W-:Y:S02]  /*08a0*/  DADD R12, R4.reuse, 1 ;  /* 0x3ff00000040c7429 */ /* 0x040fe40000000000 */
[----:B------:R-:W-:-:S04]  /*08b0*/  DADD R4, R4, -1 ;  /* 0xbff0000004047429 */ /* 0x000fc80000000000 */
[----:B------:R-:W1:Y:S02]  /*08c0*/  MUFU.RCP64H R7, R13 ;  /* 0x0000000d00077308 */ /* 0x000e640000001800 */
[----:B-1----:R-:W-:-:S08]  /*08d0*/  DFMA R8, -R12, R6, 1 ;  /* 0x3ff000000c08742b */ /* 0x002fd00000000106 */
[----:B------:R-:W-:-:S08]  /*08e0*/  DFMA R8, R8, R8, R8 ;  /* 0x000000080808722b */ /* 0x000fd00000000008 */
[----:B------:R-:W-:-:S08]  /*08f0*/  DFMA R6, R6, R8, R6 ;  /* 0x000000080606722b */ /* 0x000fd00000000006 */
[----:B------:R-:W-:-:S08]  /*0900*/  DMUL R8, R4, R6 ;  /* 0x0000000604087228 */ /* 0x000fd00000000000 */
[----:B------:R-:W-:-:S08]  /*0910*/  DFMA R8, R4, R6, R8 ;  /* 0x000000060408722b */ /* 0x000fd00000000008 */
[----:B------:R-:W-:Y:S02]  /*0920*/  DMUL R10, R8, R8 ;  /* 0x00000008080a7228 */ /* 0x000fe40000000000 */
[----:B------:R-:W-:-:S06]  /*0930*/  DADD R16, R4, -R8 ;  /* 0x0000000004107229 */ /* 0x000fcc0000000808 */
[----:B------:R-:W-:Y:S01]  /*0940*/  DFMA R12, R10, UR6, R14 ;  /* 0x000000060a0c7c2b */ /* 0x000fe2000800000e */
[----:B------:R-:W-:Y:S01]  /*0950*/  UMOV UR6, 0x9f02676f ;  /* 0x9f02676f00067882 */ /* 0x000fe20000000000 */
[----:B------:R-:W-:Y:S01]  /*0960*/  UMOV UR7, 0x3ef3b266 ;  /* 0x3ef3b26600077882 */ /* 0x000fe20000000000 */
[----:B------:R-:W-:-:S05]  /*0970*/  DADD R16, R16, R16 ;  /* 0x0000000010107229 */ /* 0x000fca0000000010 */
[----:B------:R-:W-:Y:S01]  /*0980*/  DFMA R12, R10, R12, UR6 ;  /* 0x000000060a0c7e2b */ /* 0x000fe2000800000c */
[----:B------:R-:W-:Y:S01]  /*0990*/  UMOV UR6, 0xa9ab0956 ;  /* 0xa9ab095600067882 */ /* 0x000fe20000000000 */
[----:B------:R-:W-:Y:S01]  /*09a0*/  UMOV UR7, 0x3f1745cb ;  /* 0x3f1745cb00077882 */ /* 0x000fe20000000000 */
[----:B------:R-:W-:-:S05]  /*09b0*/  DFMA R16, R4, -R8, R16 ;  /* 0x800000080410722b */ /* 0x000fca0000000010 */
[----:B------:R-:W-:Y:S01]  /*09c0*/  DFMA R12, R10, R12, UR6 ;  /* 0x000000060a0c7e2b */ /* 0x000fe2000800000c */
[----:B------:R-:W-:Y:S01]  /*09d0*/  UMOV UR6, 0x2d1b5154 ;  /* 0x2d1b515400067882 */ /* 0x000fe20000000000 */
[----:B------:R-:W-:Y:S01]  /*09e0*/  UMOV UR7, 0x3f3c71c7 ;  /* 0x3f3c71c700077882 */ /* 0x000fe20000000000 */
[----:B------:R-:W-:-:S05]  /*09f0*/  DMUL R16, R6, R16 ;  /* 0x0000001006107228 */ /* 0x000fca0000000000 */
[----:B------:R-:W-:Y:S01]  /*0a00*/  DFMA R12, R10, R12, UR6 ;  /* 0x000000060a0c7e2b */ /* 0x000fe2000800000c */
[----:B------:R-:W-:Y:S01]  /*0a10*/  UMOV UR6, 0x923be72d ;  /* 0x923be72d00067882 */ /* 0x000fe20000000000 */
[----:B------:R-:W-:-:S06]  /*0a20*/  UMOV UR7, 0x3f624924 ;  /* 0x3f62492400077882 */ /* 0x000fcc0000000000 */
[----:B------:R-:W-:Y:S01]  /*0a30*/  DFMA R14, R10, R12, UR6 ;  /* 0x000000060a0e7e2b */ /* 0x000fe2000800000c */
[----:B------:R-:W-:Y:S01]  /*0a40*/  UMOV UR6, 0x9999a3c4 ;  /* 0x9999a3c400067882 */ /* 0x000fe20000000000 */
[----:B------:R-:W-:Y:S01]  /*0a50*/  UMOV UR7, 0x3f899999 ;  /* 0x3f89999900077882 */ /* 0x000fe20000000000 */
[----:B------:R-:W-:Y:S01]  /*0a60*/  DADD R12, R18, -UR8 ;  /* 0x80000008120c7e29 */ /* 0x000fe20008000000 */
[----:B------:R-:W-:Y:S01]  /*0a70*/  UMOV UR8, 0xfefa39ef ;  /* 0xfefa39ef00087882 */ /* 0x000fe20000000000 */
[----:B------:R-:W-:-:S03]  /*0a80*/  UMOV UR9, 0x3fe62e42 ;  /* 0x3fe62e4200097882 */ /* 0x000fc60000000000 */
[----:B------:R-:W-:Y:S01]  /*0a90*/  DFMA R14, R10, R14, UR6 ;  /* 0x000000060a0e7e2b */ /* 0x000fe2000800000e */
[----:B------:R-:W-:Y:S01]  /*0aa0*/  UMOV UR6, 0x55555554 ;  /* 0x5555555400067882 */ /* 0x000fe20000000000 */
[----:B------:R-:W-:Y:S01]  /*0ab0*/  UMOV UR7, 0x3fb55555 ;  /* 0x3fb5555500077882 */ /* 0x000fe20000000000 */
[----:B------:R-:W-:-:S05]  /*0ac0*/  DFMA R4, R12, UR8, R8 ;  /* 0x000000080c047c2b */ /* 0x000fca0008000008 */
[----:B------:R-:W-:Y:S01]  /*0ad0*/  DFMA R14, R10, R14, UR6 ;  /* 0x000000060a0e7e2b */ /* 0x000fe2000800000e */
[----:B------:R-:W-:Y:S01]  /*0ae0*/  UMOV UR6, 0xfefa39ef ;  /* 0xfefa39ef00067882 */ /* 0x000fe20000000000 */
[----:B------:R-:W-:Y:S02]  /*0af0*/  UMOV UR7, 0x3fe62e42 ;  /* 0x3fe62e4200077882 */ /* 0x000fe40000000000 */
[----:B------:R-:W-:Y:S01]  /*0b00*/  DFMA R18, R12, -UR6, R4 ;  /* 0x800000060c127c2b */ /* 0x000fe20008000004 */
[----:B------:R-:W-:Y:S01]  /*0b10*/  UMOV UR6, 0x3b39803f ;  /* 0x3b39803f00067882 */ /* 0x000fe20000000000 */
[----:B------:R-:W-:Y:S02]  /*0b20*/  UMOV UR7, 0x3c7abc9e ;  /* 0x3c7abc9e00077882 */ /* 0x000fe40000000000 */
[----:B------:R-:W-:-:S04]  /*0b30*/  DMUL R14, R10, R14 ;  /* 0x0000000e0a0e7228 */ /* 0x000fc80000000000 */
[----:B------:R-:W-:-:S04]  /*0b40*/  DADD R18, -R8, R18 ;  /* 0x0000000008127229 */ /* 0x000fc80000000112 */
[----:B------:R-:W-:-:S08]  /*0b50*/  DFMA R14, R8, R14, R16 ;  /* 0x0000000e080e722b */ /* 0x000fd00000000010 */
[----:B------:R-:W-:-:S08]  /*0b60*/  DADD R14, R14, -R18 ;  /* 0x000000000e0e7229 */ /* 0x000fd00000000812 */
[----:B------:R-:W-:-:S08]  /*0b70*/  DFMA R14, R12, UR6, R14 ;  /* 0x000000060c0e7c2b */ /* 0x000fd0000800000e */
[----:B------:R-:W-:Y:S01]  /*0b80*/  DADD R4, R4, R14 ;  /* 0x0000000004047229 */ /* 0x000fe2000000000e */
[----:B------:R-:W-:Y:S10]  /*0b90*/  BRA `(.L_x_10) ;  /* 0x0000000000187947 */ /* 0x000ff40003800000 */
.L_x_9:
[----:B------:R-:W-:Y:S01]  /*0ba0*/  MOV R4, 0x0 ;  /* 0x0000000000047802 */ /* 0x000fe20000000f00 */
[----:B------:R-:W-:Y:S01]  /*0bb0*/  IMAD.MOV.U32 R5, RZ, RZ, 0x7ff00000 ;  /* 0x7ff00000ff057424 */ /* 0x000fe200078e00ff */
[----:B------:R-:W-:-:S05]  /*0bc0*/  LOP3.LUT P0, RZ, R9, 0x7fffffff, RZ, 0xc0, !PT ;  /* 0x7fffffff09ff7812 */ /* 0x000fca000780c0ff */
[----:B------:R-:W-:-:S10]  /*0bd0*/  DFMA R4, R8, R4, +INF ;  /* 0x7ff000000804742b */ /* 0x000fd40000000004 */
[----:B------:R-:W-:Y:S02]  /*0be0*/  FSEL R4, R4, RZ, P0 ;  /* 0x000000ff04047208 */ /* 0x000fe40000000000 */
[----:B------:R-:W-:-:S07]  /*0bf0*/  FSEL R5, R5, -QNAN , P0 ;  /* 0xfff0000005057808 */ /* 0x000fce0000000000 */
.L_x_10:
[----:B------:R-:W-:Y:S05]  /*0c00*/  BSYNC.RECONVERGENT B1 ;  /* 0x0000000000017941 */ /* 0x000fea0003800200 */
.L_x_8:
[----:B------:R-:W1:Y:S01]  /*0c10*/  MUFU.RCP64H R7, 2 ;  /* 0x4000000000077908 */ /* 0x000e620000001800 */
[----:B------:R-:W-:Y:S01]  /*0c20*/  IMAD.MOV.U32 R8, RZ, RZ, 0x0 ;  /* 0x00000000ff087424 */ /* 0x000fe200078e00ff */
[----:B------:R-:W-:Y:S01]  /*0c30*/  MOV R6, RZ ;  /* 0x000000ff00067202 */ /* 0x000fe20000000f00 */
[----:B------:R-:W-:Y:S01]  /*0c40*/  IMAD.MOV.U32 R9, RZ, RZ, 0x40000000 ;  /* 0x40000000ff097424 */ /* 0x000fe200078e00ff */
[----:B------:R-:W-:Y:S01]  /*0c50*/  UMOV UR6, 0x3ae80f1e ;  /* 0x3ae80f1e00067882 */ /* 0x000fe20000000000 */
[----:B------:R-:W-:Y:S01]  /*0c60*/  IMAD.MOV.U32 R12, RZ, RZ, -0x748574fc ;  /* 0x8b7a8b04ff0c7424 */ /* 0x000fe200078e00ff */
[----:B------:R-:W-:Y:S01]  /*0c70*/  UMOV UR7, 0x3eb1380b ;  /* 0x3eb1380b00077882 */ /* 0x000fe20000000000 */
[----:B------:R-:W-:Y:S02]  /*0c80*/  IMAD.MOV.U32 R13, RZ, RZ, 0x3ed0ee25 ;  /* 0x3ed0ee25ff0d7424 */ /* 0x000fe400078e00ff */
[----:B------:R-:W-:Y:S02]  /*0c90*/  HFMA2 R25, -RZ, RZ, 1.974609375, 0.0977783203125 ;  /* 0x3fe62e42ff197431 */ /* 0x000fe400000001ff */
[----:B------:R-:W-:Y:S01]  /*0ca0*/  IMAD.MOV.U32 R24, RZ, RZ, -0x105c611 ;  /* 0xfefa39efff187424 */ /* 0x000fe200078e00ff */
[----:B------:R-:W-:Y:S01]  /*0cb0*/  UMOV UR8, 0x55555554 ;  /* 0x5555555400087882 */ /* 0x000fe20000000000 */
[----:B------:R-:W-:Y:S01]  /*0cc0*/  UMOV UR9, 0x3fb55555 ;  /* 0x3fb5555500097882 */ /* 0x000fe20000000000 */
[----:B------:R-:W-:Y:S01]  /*0cd0*/  IMAD.MOV.U32 R16, RZ, RZ, -0x105c611 ;  /* 0xfefa39efff107424 */ /* 0x000fe200078e00ff */
[----:B------:R-:W-:Y:S01]  /*0ce0*/  BSSY.RECONVERGENT B1, `(.L_x_11) ;  /* 0x000003d000017945 */ /* 0x000fe20003800200 */
[----:B------:R-:W-:Y:S01]  /*0cf0*/  IMAD.MOV.U32 R17, RZ, RZ, 0x3fe62e42 ;  /* 0x3fe62e42ff117424 */ /* 0x000fe200078e00ff */
[----:B-1----:R-:W-:-:S08]  /*0d00*/  DFMA R8, R6, -R8, 1 ;  /* 0x3ff000000608742b */ /* 0x002fd00000000808 */
[----:B------:R-:W-:-:S08]  /*0d10*/  DFMA R8, R8, R8, R8 ;  /* 0x000000080808722b */ /* 0x000fd00000000008 */
[----:B------:R-:W-:-:S08]  /*0d20*/  DFMA R6, R6, R8, R6 ;  /* 0x000000080606722b */ /* 0x000fd00000000006 */
[----:B------:R-:W-:-:S08]  /*0d30*/  DMUL R10, RZ, R6 ;  /* 0x00000006ff0a7228 */ /* 0x000fd00000000000 */
[----:B------:R-:W-:-:S08]  /*0d40*/  DFMA R10, RZ, R6, R10 ;  /* 0x00000006ff0a722b */ /* 0x000fd0000000000a */
[----:B------:R-:W-:Y:S02]  /*0d50*/  DMUL R8, R10, R10 ;  /* 0x0000000a0a087228 */ /* 0x000fe40000000000 */
[----:B------:R-:W-:-:S06]  /*0d60*/  DADD R14, RZ, -R10 ;  /* 0x00000000ff0e7229 */ /* 0x000fcc000000080a */
[----:B------:R-:W-:Y:S01]  /*0d70*/  DFMA R12, R8, UR6, R12 ;  /* 0x00000006080c7c2b */ /* 0x000fe2000800000c */
[----:B------:R-:W-:Y:S01]  /*0d80*/  UMOV UR6, 0x9f02676f ;  /* 0x9f02676f00067882 */ /* 0x000fe20000000000 */
[----:B------:R-:W-:Y:S01]  /*0d90*/  UMOV UR7, 0x3ef3b266 ;  /* 0x3ef3b26600077882 */ /* 0x000fe20000000000 */
[----:B------:R-:W-:-:S05]  /*0da0*/  DADD R14, R14, R14 ;  /* 0x000000000e0e7229 */ /* 0x000fca000000000e */
[----:B------:R-:W-:Y:S01]  /*0db0*/  DFMA R12, R8, R12, UR6 ;  /* 0x00000006080c7e2b */ /* 0x000fe2000800000c */
[----:B------:R-:W-:Y:S01]  /*0dc0*/  UMOV UR6, 0xa9ab0956 ;  /* 0xa9ab095600067882 */ /* 0x000fe20000000000 */
[----:B------:R-:W-:Y:S01]  /*0dd0*/  UMOV UR7, 0x3f1745cb ;  /* 0x3f1745cb00077882 */ /* 0x000fe20000000000 */
[----:B------:R-:W-:-:S05]  /*0de0*/  DFMA R14, RZ, -R10, R14 ;  /* 0x8000000aff0e722b */ /* 0x000fca000000000e */
[----:B------:R-:W-:Y:S01]  /*0df0*/  DFMA R12, R8, R12, UR6 ;  /* 0x00000006080c7e2b */ /* 0x000fe2000800000c */
[----:B------:R-:W-:Y:S01]  /*0e00*/  UMOV UR6, 0x2d1b5154 ;  /* 0x2d1b515400067882 */ /* 0x000fe20000000000 */
[----:B------:R-:W-:Y:S01]  /*0e10*/  UMOV UR7, 0x3f3c71c7 ;  /* 0x3f3c71c700077882 */ /* 0x000fe20000000000 */
[----:B------:R-:W-:Y:S01]  /*0e20*/  DMUL R14, R6, R14 ;  /* 0x0000000e060e7228 */ /* 0x000fe20000000000 */
[----:B------:R-:W-:Y:S01]  /*0e30*/  IMAD.MOV.U32 R6, RZ, RZ, 0x3b39803f ;  /* 0x3b39803fff067424 */ /* 0x000fe200078e00ff */
[----:B------:R-:W-:-:S03]  /*0e40*/  MOV R7, 0x3c7abc9e ;  /* 0x3c7abc9e00077802 */ /* 0x000fc60000000f00 */
[----:B------:R-:W-:Y:S01]  /*0e50*/  DFMA R12, R8, R12, UR6 ;  /* 0x00000006080c7e2b */ /* 0x000fe2000800000c */
[----:B------:R-:W-:Y:S01]  /*0e60*/  UMOV UR6, 0x923be72d ;  /* 0x923be72d00067882 */ /* 0x000fe20000000000 */
[----:B------:R-:W-:-:S06]  /*0e70*/  UMOV UR7, 0x3f624924 ;  /* 0x3f62492400077882 */ /* 0x000fcc0000000000 */
[----:B------:R-:W-:Y:S01]  /*0e80*/  DFMA R12, R8, R12, UR6 ;  /* 0x00000006080c7e2b */ /* 0x000fe2000800000c */
[----:B------:R-:W-:Y:S01]  /*0e90*/  UMOV UR6, 0x9999a3c4 ;  /* 0x9999a3c400067882 */ /* 0x000fe20000000000 */
[----:B------:R-:W-:-:S06]  /*0ea0*/  UMOV UR7, 0x3f899999 ;  /* 0x3f89999900077882 */ /* 0x000fcc0000000000 */
[----:B------:R-:W-:Y:S01]  /*0eb0*/  DFMA R12, R8, R12, UR6 ;  /* 0x00000006080c7e2b */ /* 0x000fe2000800000c */
[----:B------:R-:W-:Y:S01]  /*0ec0*/  UMOV UR6, 0x0 ;  /* 0x0000000000067882 */ /* 0x000fe20000000000 */
[----:B------:R-:W-:Y:S02]  /*0ed0*/  UMOV UR7, 0x3ff00000 ;  /* 0x3ff0000000077882 */ /* 0x000fe40000000000 */
[----:B------:R-:W-:-:S04]  /*0ee0*/  DFMA R24, R24, UR6, R10 ;  /* 0x0000000618187c2b */ /* 0x000fc8000800000a */
[----:B------:R-:W-:-:S04]  /*0ef0*/  DFMA R12, R8, R12, UR8 ;  /* 0x00000008080c7e2b */ /* 0x000fc8000800000c */
[----:B------:R-:W-:-:S04]  /*0f00*/  DFMA R16, -R16, 1, R24 ;  /* 0x3ff000001010782b */ /* 0x000fc80000000118 */
[----:B------:R-:W-:-:S04]  /*0f10*/  DMUL R12, R8, R12 ;  /* 0x0000000c080c7228 */ /* 0x000fc80000000000 */
[----:B------:R-:W-:-:S04]  /*0f20*/  DADD R16, -R10, R16 ;  /* 0x000000000a107229 */ /* 0x000fc80000000110 */
[----:B------:R-:W-:-:S08]  /*0f30*/  DFMA R12, R10, R12, R14 ;  /* 0x0000000c0a0c722b */ /* 0x000fd0000000000e */
[----:B------:R-:W-:-:S08]  /*0f40*/  DADD R12, R12, -R16 ;  /* 0x000000000c0c7229 */ /* 0x000fd00000000810 */
[----:B------:R-:W-:Y:S01]  /*0f50*/  DFMA R12, R6, UR6, R12 ;  /* 0x00000006060c7c2b */ /* 0x000fe2000800000c */
[----:B------:R-:W-:-:S07]  /*0f60*/  IMAD.MOV.U32 R6, RZ, RZ, 0x1 ;  /* 0x00000001ff067424 */ /* 0x000fce00078e00ff */
[----:B------:R-:W-:Y:S02]  /*0f70*/  DADD R24, R24, R12 ;  /* 0x0000000018187229 */ /* 0x000fe4000000000c */
[----:B------:R-:W-:-:S04]  /*0f80*/  DMUL R12, R4, 0.5 ;  /* 0x3fe00000040c7828 */ /* 0x000fc80000000000 */
[----:B------:R-:W1:Y:S06]  /*0f90*/  MUFU.RCP64H R7, R25 ;  /* 0x0000001900077308 */ /* 0x000e6c0000001800 */
[----:B------:R-:W-:Y:S01]  /*0fa0*/  FSETP.GEU.AND P1, PT, |R13|, 6.5827683646048100446e-37, PT ;  /* 0x036000000d00780b */ /* 0x000fe20003f2e200 */
[----:B-1----:R-:W-:-:S08]  /*0fb0*/  DFMA R8, -R24, R6, 1 ;  /* 0x3ff000001808742b */ /* 0x002fd00000000106 */
[----:B------:R-:W-:-:S08]  /*0fc0*/  DFMA R8, R8, R8, R8 ;  /* 0x000000080808722b */ /* 0x000fd00000000008 */
[----:B------:R-:W-:-:S08]  /*0fd0*/  DFMA R8, R6, R8, R6 ;  /* 0x000000080608722b */ /* 0x000fd00000000006 */
[----:B------:R-:W-:-:S08]  /*0fe0*/  DFMA R6, -R24, R8, 1 ;  /* 0x3ff000001806742b */ /* 0x000fd00000000108 */
[----:B------:R-:W-:-:S08]  /*0ff0*/  DFMA R6, R8, R6, R8 ;  /* 0x000000060806722b */ /* 0x000fd00000000008 */
[----:B------:R-:W-:-:S08]  /*1000*/  DMUL R4, R12, R6 ;  /* 0x000000060c047228 */ /* 0x000fd00000000000 */
[----:B------:R-:W-:-:S08]  /*1010*/  DFMA R8, -R24, R4, R12 ;  /* 0x000000041808722b */ /* 0x000fd0000000010c */
[----:B------:R-:W-:-:S10]  /*1020*/  DFMA R4, R6, R8, R4 ;  /* 0x000000080604722b */ /* 0x000fd40000000004 */
[----:B------:R-:W-:-:S05]  /*1030*/  FFMA R0, RZ, R25, R5 ;  /* 0x00000019ff007223 */ /* 0x000fca0000000005 */
[----:B------:R-:W-:-:S13]  /*1040*/  FSETP.GT.AND P0, PT, |R0|, 1.469367938527859385e-39, PT ;  /* 0x001000000000780b */ /* 0x000fda0003f04200 */
[----:B------:R-:W-:Y:S05]  /*1050*/  @P0 BRA P1, `(.L_x_12) ;  /* 0x0000000000140947 */ /* 0x000fea0000800000 */
[----:B------:R-:W-:Y:S01]  /*1060*/  IMAD.MOV.U32 R6, RZ, RZ, R24 ;  /* 0x000000ffff067224 */ /* 0x000fe200078e0018 */
[----:B------:R-:W-:Y:S01]  /*1070*/  MOV R0, 0x10a0 ;  /* 0x000010a000007802 */ /* 0x000fe20000000f00 */
[----:B------:R-:W-:-:S07]  /*1080*/  IMAD.MOV.U32 R7, RZ, RZ, R25 ;  /* 0x000000ffff077224 */ /* 0x000fce00078e0019 */
[----:B0-----:R-:W-:Y:S05]  /*1090*/  CALL.REL.NOINC `($__internal_0_$__cuda_sm20_div_rn_f64_full) ;  /* 0x00000010004c7944 */ /* 0x001fea0003c00000 */
[----:B------:R-:W-:-:S07]  /*10a0*/  MOV R5, R3 ;  /* 0x0000000300057202 */ /* 0x000fce0000000f00 */
.L_x_12:
[----:B------:R-:W-:Y:S05]  /*10b0*/  BSYNC.RECONVERGENT B1 ;  /* 0x0000000000017941 */ /* 0x000fea0003800200 */
.L_x_11:
[----:B------:R-:W-:Y:S01]  /*10c0*/  ISETP.GT.AND P0, PT, R5, 0xfffff, PT ;  /* 0x000fffff0500780c */ /* 0x000fe20003f04270 */
[----:B------:R-:W-:Y:S01]  /*10d0*/  IMAD.MOV.U32 R6, RZ, RZ, R4 ;  /* 0x000000ffff067224 */ /* 0x000fe200078e0004 */
[----:B------:R-:W-:Y:S01]  /*10e0*/  BSSY.RECONVERGENT B1, `(.L_x_13) ;  /* 0x0000051000017945 */ /* 0x000fe20003800200 */
[----:B------:R-:W-:-:S10]  /*10f0*/  IMAD.MOV.U32 R7, RZ, RZ, R5 ;  /* 0x000000ffff077224 */ /* 0x000fd400078e0005 */
[----:B------:R-:W-:-:S10]  /*1100*/  @!P0 DMUL R6, R6, 1.80143985094819840000e+16 ;  /* 0x4350000006068828 */ /* 0x000fd40000000000 */
[----:B------:R-:W-:Y:S02]  /*1110*/  @!P0 IMAD.MOV.U32 R5, RZ, RZ, R7 ;  /* 0x000000ffff058224 */ /* 0x000fe400078e0007 */
[----:B------:R-:W-:-:S03]  /*1120*/  @!P0 IMAD.MOV.U32 R4, RZ, RZ, R6 ;  /* 0x000000ffff048224 */ /* 0x000fc600078e0006 */
[----:B------:R-:W-:-:S04]  /*1130*/  IADD3 R0, PT, PT, R5, -0x1, RZ ;  /* 0xffffffff05007810 */ /* 0x000fc80007ffe0ff */
[----:B------:R-:W-:Y:S01]  /*1140*/  ISETP.GT.U32.AND P1, PT, R0, 0x7feffffe, PT ;  /* 0x7feffffe0000780c */ /* 0x000fe20003f24070 */
[----:B------:R-:W-:Y:S02]  /*1150*/  IMAD.MOV.U32 R0, RZ, RZ, -0x3ff ;  /* 0xfffffc01ff007424 */ /* 0x000fe400078e00ff */
[----:B------:R-:W-:-:S10]  /*1160*/  @!P0 IMAD.MOV.U32 R0, RZ, RZ, -0x435 ;  /* 0xfffffbcbff008424 */ /* 0x000fd400078e00ff */
[----:B------:R-:W-:Y:S05]  /*1170*/  @P1 BRA `(.L_x_14) ;  /* 0x0000000400041947 */ /* 0x000fea0003800000 */
[----:B------:R-:W-:Y:S01]  /*1180*/  LOP3.LUT R3, R5, 0xfffff, RZ, 0xc0, !PT ;  /* 0x000fffff05037812 */ /* 0x000fe200078ec0ff */
[----:B------:R-:W-:Y:S01]  /*1190*/  IMAD.MOV.U32 R8, RZ, RZ, RZ ;  /* 0x000000ffff087224 */ /* 0x000fe200078e00ff */
[----:B------:R-:W-:Y:S01]  /*11a0*/  MOV R6, R4 ;  /* 0x0000000400067202 */ /* 0x000fe20000000f00 */
[----:B------:R-:W-:Y:S01]  /*11b0*/  IMAD.MOV.U32 R17, RZ, RZ, 0x3ed0ee25 ;  /* 0x3ed0ee25ff117424 */ /* 0x000fe200078e00ff */
[----:B------:R-:W-:Y:S01]  /*11c0*/  LOP3.LUT R7, R3, 0x3ff00000, RZ, 0xfc, !PT ;  /* 0x3ff0000003077812 */ /* 0x000fe200078efcff */
[----:B------:R-:W-:Y:S01]  /*11d0*/  UMOV UR6, 0x3ae80f1e ;  /* 0x3ae80f1e00067882 */ /* 0x000fe20000000000 */
[----:B------:R-:W-:Y:S01]  /*11e0*/  MOV R16, 0x8b7a8b04 ;  /* 0x8b7a8b0400107802 */ /* 0x000fe20000000f00 */
[----:B------:R-:W-:Y:S01]  /*11f0*/  UMOV UR7, 0x3eb1380b ;  /* 0x3eb1380b00077882 */ /* 0x000fe20000000000 */
[----:B------:R-:W-:Y:S01]  /*1200*/  ISETP.GE.U32.AND P0, PT, R7, 0x3ff6a09f, PT ;  /* 0x3ff6a09f0700780c */ /* 0x000fe20003f06070 */
[----:B------:R-:W-:Y:S01]  /*1210*/  IMAD.MOV.U32 R19, RZ, RZ, 0x43300000 ;  /* 0x43300000ff137424 */ /* 0x000fe200078e00ff */
[----:B------:R-:W-:Y:S01]  /*1220*/  LEA.HI R0, R5, R0, RZ, 0xc ;  /* 0x0000000005007211 */ /* 0x000fe200078f60ff */
[----:B------:R-:W-:Y:S01]  /*1230*/  UMOV UR8, 0x80000000 ;  /* 0x8000000000087882 */ /* 0x000fe20000000000 */
[----:B------:R-:W-:-:S09]  /*1240*/  UMOV UR9, 0x43300000 ;  /* 0x4330000000097882 */ /* 0x000fd20000000000 */
        /* <DEDUP_REMOVED lines=17> */
[----:B------:R-:W-:Y:S02]  /*1360*/  DADD R16, R4, R4 ;  /* 0x0000000004107229 */ /* 0x000fe40000000004 */
[----:B------:R-:W-:Y:S01]  /*1370*/  DADD R4, R18, -UR8 ;  /* 0x8000000812047e29 */ /* 0x000fe20008000000 */
[----:B------:R-:W-:Y:S01]  /*1380*/  UMOV UR8, 0xfefa39ef ;  /* 0xfefa39ef00087882 */ /* 0x000fe20000000000 */
[----:B------:R-:W-:Y:S01]  /*1390*/  UMOV UR9, 0x3fe62e42 ;  /* 0x3fe62e4200097882 */ /* 0x000fe20000000000 */
[----:B------:R-:W-:Y:S01]  /*13a0*/  DFMA R14, R12, R14, UR6 ;  /* 0x000000060c0e7e2b */ /* 0x000fe2000800000e */
[----:B------:R-:W-:Y:S01]  /*13b0*/  UMOV UR6, 0xa9ab0956 ;  /* 0xa9ab095600067882 */ /* 0x000fe20000000000 */
[----:B------:R-:W-:Y:S01]  /*13c0*/  UMOV UR7, 0x3f1745cb ;  /* 0x3f1745cb00077882 */ /* 0x000fe20000000000 */
[----:B------:R-:W-:-:S02]  /*13d0*/  DFMA R16, R6, -R10, R16 ;  /* 0x8000000a0610722b */ /* 0x000fc40000000010 */
[----:B------:R-:W-:-:S03]  /*13e0*/  DFMA R6, R4, UR8, R10 ;  /* 0x0000000804067c2b */ /* 0x000fc6000800000a */
        /* <DEDUP_REMOVED lines=26> */
.L_x_14:
[----:B------:R-:W-:Y:S01]  /*1590*/  MOV R4, 0x0 ;  /* 0x0000000000047802 */ /* 0x000fe20000000f00 */
[----:B------:R-:W-:Y:S01]  /*15a0*/  IMAD.MOV.U32 R5, RZ, RZ, 0x7ff00000 ;  /* 0x7ff00000ff057424 */ /* 0x000fe200078e00ff */
[----:B------:R-:W-:-:S05]  /*15b0*/  LOP3.LUT P0, RZ, R7, 0x7fffffff, RZ, 0xc0, !PT ;  /* 0x7fffffff07ff7812 */ /* 0x000fca000780c0ff */
[----:B------:R-:W-:-:S10]  /*15c0*/  DFMA R4, R6, R4, +INF ;  /* 0x7ff000000604742b */ /* 0x000fd40000000004 */
[----:B------:R-:W-:Y:S02]  /*15d0*/  FSEL R6, R4, RZ, P0 ;  /* 0x000000ff04067208 */ /* 0x000fe40000000000 */
[----:B------:R-:W-:-:S07]  /*15e0*/  FSEL R7, R5, -QNAN , P0 ;  /* 0xfff0000005077808 */ /* 0x000fce0000000000 */
.L_x_15:
[----:B------:R-:W-:Y:S05]  /*15f0*/  BSYNC.RECONVERGENT B1 ;  /* 0x0000000000017941 */ /* 0x000fea0003800200 */
.L_x_13:
[----:B------:R-:W1:Y:S01]  /*1600*/  MUFU.RCP64H R5, R25 ;  /* 0x0000001900057308 */ /* 0x000e620000001800 */
[----:B------:R-:W-:Y:S01]  /*1610*/  IMAD.MOV.U32 R4, RZ, RZ, 0x1 ;  /* 0x00000001ff047424 */ /* 0x000fe200078e00ff */
[----:B------:R-:W-:Y:S01]  /*1620*/  FSETP.GEU.AND P1, PT, |R7|, 6.5827683646048100446e-37, PT ;  /* 0x036000000700780b */ /* 0x000fe20003f2e200 */
[----:B------:R-:W-:Y:S04]  /*1630*/  BSSY.RECONVERGENT B1, `(.L_x_16) ;  /* 0x0000013000017945 */ /* 0x000fe80003800200 */
        /* <DEDUP_REMOVED lines=12> */
[----:B------:R-:W-:Y:S01]  /*1700*/  MOV R13, R7 ;  /* 0x00000007000d7202 */ /* 0x000fe20000000f00 */
[----:B------:R-:W-:Y:S01]  /*1710*/  IMAD.MOV.U32 R6, RZ, RZ, R24 ;  /* 0x000000ffff067224 */ /* 0x000fe200078e0018 */
[----:B------:R-:W-:Y:S01]  /*1720*/  MOV R0, 0x1750 ;  /* 0x0000175000007802 */ /* 0x000fe20000000f00 */
[----:B------:R-:W-:-:S07]  /*1730*/  IMAD.MOV.U32 R7, RZ, RZ, R25 ;  /* 0x000000ffff077224 */ /* 0x000fce00078e0019 */
[----:B0-----:R-:W-:Y:S05]  /*1740*/  CALL.REL.NOINC `($__internal_0_$__cuda_sm20_div_rn_f64_full) ;  /* 0x0000000800a07944 */ /* 0x001fea0003c00000 */
[----:B------:R-:W-:-:S07]  /*1750*/  IMAD.MOV.U32 R5, RZ, RZ, R3 ;  /* 0x000000ffff057224 */ /* 0x000fce00078e0003 */
.L_x_17:
[----:B------:R-:W-:Y:S05]  /*1760*/  BSYNC.RECONVERGENT B1 ;  /* 0x0000000000017941 */ /* 0x000fea0003800200 */
.L_x_16:
[----:B------:R-:W1:Y:S01]  /*1770*/  LDCU UR6, c[0x0][0x3a8] ;  /* 0x00007500ff0677ac */ /* 0x000e620008000800 */
[----:B------:R-:W-:Y:S01]  /*1780*/  MOV R8, 0x1 ;  /* 0x0000000100087802 */ /* 0x000fe20000000f00 */
[----:B------:R-:W-:Y:S01]  /*1790*/  VIADD R0, R2, 0x1 ;  /* 0x0000000102007836 */ /* 0x000fe20000000000 */
[----:B------:R-:W-:Y:S03]  /*17a0*/  BSSY.RECONVERGENT B1, `(.L_x_18) ;  /* 0x0000014000017945 */ /* 0x000fe60003800200 */
[----:B------:R-:W2:Y:S08]  /*17b0*/  I2F.F64.U32 R2, R0 ;  /* 0x0000000000027312 */ /* 0x000eb00000201800 */
[----:B-1----:R-:W1:Y:S01]  /*17c0*/  I2F.F64 R6, UR6 ;  /* 0x0000000600067d12 */ /* 0x002e620008201c00 */
[----:B--2---:R-:W-:-:S10]  /*17d0*/  DADD R12, R2, -R4 ;  /* 0x00000000020c7229 */ /* 0x004fd40000000804 */
[----:B------:R-:W-:Y:S01]  /*17e0*/  FSETP.GEU.AND P1, PT, |R13|, 6.5827683646048100446e-37, PT ;  /* 0x036000000d00780b */ /* 0x000fe20003f2e200 */
[----:B-1----:R-:W1:Y:S02]  /*17f0*/  MUFU.RCP64H R9, R7 ;  /* 0x0000000700097308 */ /* 0x002e640000001800 */
        /* <DEDUP_REMOVED lines=11> */
[----:B------:R-:W-:-:S07]  /*18b0*/  MOV R0, 0x18d0 ;  /* 0x000018d000007802 */ /* 0x000fce0000000f00 */
[----:B0-----:R-:W-:Y:S05]  /*18c0*/  CALL.REL.NOINC `($__internal_0_$__cuda_sm20_div_rn_f64_full) ;  /* 0x0000000800407944 */ /* 0x001fea0003c00000 */
[----:B------:R-:W-:-:S07]  /*18d0*/  IMAD.MOV.U32 R2, RZ, RZ, R4 ;  /* 0x000000ffff027224 */ /* 0x000fce00078e0004 */
.L_x_19:
[----:B------:R-:W-:Y:S05]  /*18e0*/  BSYNC.RECONVERGENT B1 ;  /* 0x0000000000017941 */ /* 0x000fea0003800200 */
.L_x_18:
[----:B------:R-:W1:Y:S01]  /*18f0*/  LDCU UR6, c[0x0][0x3ac] ;  /* 0x00007580ff0677ac */ /* 0x000e620008000800 */
[----:B------:R-:W1:Y:S01]  /*1900*/  F2F.F32.F64 R2, R2 ;  /* 0x0000000200027310 */ /* 0x000e620000301000 */
[----:B------:R-:W-:Y:S01]  /*1910*/  BSSY.RECONVERGENT B1, `(.L_x_20) ;  /* 0x000007e000017945 */ /* 0x000fe20003800200 */
[----:B-1----:R-:W-:-:S06]  /*1920*/  FADD R6, R2, UR6 ;  /* 0x0000000602067e21 */ /* 0x002fcc0008000000 */
[----:B------:R-:W1:Y:S02]  /*1930*/  FRND.FLOOR R5, R6 ;  /* 0x0000000600057307 */ /* 0x000e640000205000 */
[----:B-1----:R-:W-:Y:S01]  /*1940*/  FADD R0, R6, -R5 ;  /* 0x8000000506007221 */ /* 0x002fe20000000000 */
[----:B------:R-:W-:-:S04]  /*1950*/  CS2R R4, SRZ ;  /* 0x0000000000047805 */ /* 0x000fc8000001ff00 */
[----:B------:R-:W-:-:S13]  /*1960*/  FSETP.GEU.AND P0, PT, R0, 0.15999999642372131348, PT ;  /* 0x3e23d70a0000780b */ /* 0x000fda0003f0e000 */
[----:B------:R-:W-:Y:S05]  /*1970*/  @P0 BRA `(.L_x_21) ;  /* 0x0000000000400947 */ /* 0x000fea0003800000 */
[----:B------:R-:W-:Y:S01]  /*1980*/  MOV R2, 0x3e23d70a ;  /* 0x3e23d70a00027802 */ /* 0x000fe20000000f00 */
[----:B------:R-:W-:Y:S01]  /*1990*/  IMAD.MOV.U32 R3, RZ, RZ, 0x40c80000 ;  /* 0x40c80000ff037424 */ /* 0x000fe200078e00ff */
[----:B------:R-:W1:Y:S01]  /*19a0*/  FCHK P0, R0, 0.15999999642372131348 ;  /* 0x3e23d70a00007902 */ /* 0x000e620000000000 */
[----:B------:R-:W-:Y:S02]  /*19b0*/  BSSY.RECONVERGENT B2, `(.L_x_22) ;  /* 0x000000b000027945 */ /* 0x000fe40003800200 */
[----:B------:R-:W-:-:S04]  /*19c0*/  FFMA R2, R3, -R2, 1 ;  /* 0x3f80000003027423 */ /* 0x000fc80000000802 */
[----:B------:R-:W-:-:S04]  /*19d0*/  FFMA R3, R2, R3, 6.25 ;  /* 0x40c8000002037423 */ /* 0x000fc80000000003 */
[----:B------:R-:W-:-:S04]  /*19e0*/  FFMA R2, R0, R3, RZ ;  /* 0x0000000300027223 */ /* 0x000fc800000000ff */
[----:B------:R-:W-:-:S04]  /*19f0*/  FFMA R6, R2, -0.15999999642372131348, R0 ;  /* 0xbe23d70a02067823 */ /* 0x000fc80000000000 */
[----:B------:R-:W-:Y:S01]  /*1a00*/  FFMA R2, R3, R6, R2 ;  /* 0x0000000603027223 */ /* 0x000fe20000000002 */
[----:B-1----:R-:W-:Y:S06]  /*1a10*/  @!P0 BRA `(.L_x_23) ;  /* 0x0000000000108947 */ /* 0x002fec0003800000 */
[----:B------:R-:W-:Y:S01]  /*1a20*/  IMAD.MOV.U32 R3, RZ, RZ, 0x3e23d70a ;  /* 0x3e23d70aff037424 */ /* 0x000fe200078e00ff */
[----:B------:R-:W-:-:S07]  /*1a30*/  MOV R2, 0x1a50 ;  /* 0x00001a5000027802 */ /* 0x000fce0000000f00 */
[----:B0-----:R-:W-:Y:S05]  /*1a40*/  CALL.REL.NOINC `($__internal_1_$__cuda_sm3x_div_rn_noftz_f32_slowpath) ;  /* 0x0000000c00607944 */ /* 0x001fea0003c00000 */
[----:B------:R-:W-:-:S07]  /*1a50*/  IMAD.MOV.U32 R2, RZ, RZ, R0 ;  /* 0x000000ffff027224 */ /* 0x000fce00078e0000 */
.L_x_23:
[----:B------:R-:W-:Y:S05]  /*1a60*/  BSYNC.RECONVERGENT B2 ;  /* 0x0000000000027941 */ /* 0x000fea0003800200 */
.L_x_22:
[----:B------:R-:W-:Y:S05]  /*1a70*/  BRA `(.L_x_24) ;  /* 0x00000004009c7947 */ /* 0x000fea0003800000 */
.L_x_21:
[----:B------:R-:W-:-:S13]  /*1a80*/  FSETP.GEU.AND P0, PT, R0, 0.33000001311302185059, PT ;  /* 0x3ea8f5c30000780b */ /* 0x000fda0003f0e000 */
[----:B------:R-:W-:Y:S05]  /*1a90*/  @P0 BRA `(.L_x_25) ;  /* 0x0000000000480947 */ /* 0x000fea0003800000 */
[----:B------:R-:W-:Y:S02]  /*1aa0*/  HFMA2 R2, -RZ, RZ, 1.544921875, 0.00109386444091796875 ;  /* 0x3e2e147bff027431 */ /* 0x000fe400000001ff */
[----:B------:R-:W-:Y:S01]  /*1ab0*/  FADD R0, R0, -0.15999999642372131348 ;  /* 0xbe23d70a00007421 */ /* 0x000fe20000000000 */
[----:B------:R-:W-:Y:S01]  /*1ac0*/  IMAD.MOV.U32 R3, RZ, RZ, 0x40bc3c3c ;  /* 0x40bc3c3cff037424 */ /* 0x000fe200078e00ff */
[----:B------:R-:W-:Y:S02]  /*1ad0*/  BSSY.RECONVERGENT B2, `(.L_x_26) ;  /* 0x000000c000027945 */ /* 0x000fe40003800200 */
[----:B------:R-:W1:Y:S01]  /*1ae0*/  FCHK P0, R0, 0.17000000178813934326 ;  /* 0x3e2e147b00007902 */ /* 0x000e620000000000 */
[----:B------:R-:W-:-:S04]  /*1af0*/  FFMA R2, R3, -R2, 1 ;  /* 0x3f80000003027423 */ /* 0x000fc80000000802 */
[----:B------:R-:W-:-:S04]  /*1b00*/  FFMA R3, R2, R3, 5.8823528289794921875 ;  /* 0x40bc3c3c02037423 */ /* 0x000fc80000000003 */
[----:B------:R-:W-:-:S04]  /*1b10*/  FFMA R2, R0, R3, RZ ;  /* 0x0000000300027223 */ /* 0x000fc800000000ff */
[----:B------:R-:W-:-:S04]  /*1b20*/  FFMA R5, R2, -0.17000000178813934326, R0 ;  /* 0xbe2e147b02057823 */ /* 0x000fc80000000000 */
[----:B------:R-:W-:Y:S01]  /*1b30*/  FFMA R5, R3, R5, R2 ;  /* 0x0000000503057223 */ /* 0x000fe20000000002 */
[----:B-1----:R-:W-:Y:S06]  /*1b40*/  @!P0 BRA `(.L_x_27) ;  /* 0x0000000000108947 */ /* 0x002fec0003800000 */
[----:B------:R-:W-:Y:S01]  /*1b50*/  IMAD.MOV.U32 R3, RZ, RZ, 0x3e2e147b ;  /* 0x3e2e147bff037424 */ /* 0x000fe200078e00ff */
[----:B------:R-:W-:-:S07]  /*1b60*/  MOV R2, 0x1b80 ;  /* 0x00001b8000027802 */ /* 0x000fce0000000f00 */
[----:B0-----:R-:W-:Y:S05]  /*1b70*/  CALL.REL.NOINC `($__internal_1_$__cuda_sm3x_div_rn_noftz_f32_slowpath) ;  /* 0x0000000c00147944 */ /* 0x001fea0003c00000 */
[----:B------:R-:W-:-:S07]  /*1b80*/  IMAD.MOV.U32 R5, RZ, RZ, R0 ;  /* 0x000000ffff057224 */ /* 0x000fce00078e0000 */
.L_x_27:
[----:B------:R-:W-:Y:S05]  /*1b90*/  BSYNC.RECONVERGENT B2 ;  /* 0x0000000000027941 */ /* 0x000fea0003800200 */
.L_x_26:
[----:B------:R-:W-:Y:S01]  /*1ba0*/  IMAD.MOV.U32 R2, RZ, RZ, 0x3f800000 ;  /* 0x3f800000ff027424 */ /* 0x000fe200078e00ff */
[----:B------:R-:W-:Y:S06]  /*1bb0*/  BRA `(.L_x_24) ;  /* 0x00000004004c7947 */ /* 0x000fec0003800000 */
.L_x_25:
[----:B------:R-:W-:-:S13]  /*1bc0*/  FSETP.GEU.AND P0, PT, R0, 0.5, PT ;  /* 0x3f0000000000780b */ /* 0x000fda0003f0e000 */
[----:B------:R-:W-:Y:S05]  /*1bd0*/  @P0 BRA `(.L_x_28) ;  /* 0x0000000000500947 */ /* 0x000fea0003800000 */
[----:B------:R-:W-:Y:S01]  /*1be0*/  MOV R2, 0x40bc3c3c ;  /* 0x40bc3c3c00027802 */ /* 0x000fe20000000f00 */
[----:B------:R-:W-:Y:S01]  /*1bf0*/  FADD R6, R0, -0.33000001311302185059 ;  /* 0xbea8f5c300067421 */ /* 0x000fe20000000000 */
        /* <DEDUP_REMOVED lines=9> */
[----:B------:R-:W-:Y:S01]  /*1c90*/  IMAD.MOV.U32 R0, RZ, RZ, R6 ;  /* 0x000000ffff007224 */ /* 0x000fe200078e0006 */
[----:B------:R-:W-:Y:S01]  /*1ca0*/  MOV R2, 0x1cd0 ;  /* 0x00001cd000027802 */ /* 0x000fe20000000f00 */
[----:B------:R-:W-:-:S07]  /*1cb0*/  IMAD.MOV.U32 R3, RZ, RZ, 0x3e2e147b ;  /* 0x3e2e147bff037424 */ /* 0x000fce00078e00ff */
[----:B0-----:R-:W-:Y:S05]  /*1cc0*/  CALL.REL.NOINC `($__internal_1_$__cuda_sm3x_div_rn_noftz_f32_slowpath) ;  /* 0x0000000800c07944 */ /* 0x001fea0003c00000 */
[----:B------:R-:W-:-:S07]  /*1cd0*/  MOV R4, R0 ;  /* 0x0000000000047202 */ /* 0x000fce0000000f00 */
.L_x_30:
[----:B------:R-:W-:Y:S05]  /*1ce0*/  BSYNC.RECONVERGENT B2 ;  /* 0x0000000000027941 */ /* 0x000fea0003800200 */
.L_x_29:
[----:B------:R-:W-:Y:S01]  /*1cf0*/  FADD R2, -R4, 1 ;  /* 0x3f80000004027421 */ /* 0x000fe20000000100 */
[----:B------:R-:W-:Y:S01]  /*1d00*/  IMAD.MOV.U32 R5, RZ, RZ, 0x3f800000 ;  /* 0x3f800000ff057424 */ /* 0x000fe200078e00ff */
[----:B------:R-:W-:Y:S06]  /*1d10*/  BRA `(.L_x_24) ;  /* 0x0000000000f47947 */ /* 0x000fec0003800000 */
.L_x_28:
[----:B------:R-:W-:Y:S01]  /*1d20*/  FSETP.GEU.AND P0, PT, R0, 0.67000001668930053711, PT ;  /* 0x3f2b851f0000780b */ /* 0x000fe20003f0e000 */
[----:B------:R-:W-:Y:S02]  /*1d30*/  IMAD.MOV.U32 R2, RZ, RZ, 0x3f800000 ;  /* 0x3f800000ff027424 */ /* 0x000fe400078e00ff */
[----:B------:R-:W-:-:S10]  /*1d40*/  IMAD.MOV.U32 R4, RZ, RZ, 0x3f800000 ;  /* 0x3f800000ff047424 */ /* 0x000fd400078e00ff */
[----:B------:R-:W-:Y:S05]  /*1d50*/  @P0 BRA `(.L_x_31) ;  /* 0x0000000000500947 */ /* 0x000fea0003800000 */
[----:B------:R-:W-:Y:S02]  /*1d60*/  HFMA2 R3, -RZ, RZ, 2.3671875, 1.05859375 ;  /* 0x40bc3c3cff037431 */ /* 0x000fe400000001ff */
[----:B------:R-:W-:Y:S01]  /*1d70*/  FADD R0, R0, -0.5 ;  /* 0xbf00000000007421 */ /* 0x000fe20000000000 */
[----:B------:R-:W-:Y:S01]  /*1d80*/  IMAD.MOV.U32 R2, RZ, RZ, 0x3e2e147b ;  /* 0x3e2e147bff027424 */ /* 0x000fe200078e00ff */
[----:B------:R-:W-:Y:S02]  /*1d90*/  BSSY.RECONVERGENT B2, `(.L_x_32) ;  /* 0x000000c000027945 */ /* 0x000fe40003800200 */
[----:B------:R-:W1:Y:S01]  /*1da0*/  FCHK P0, R0, -0.17000000178813934326 ;  /* 0xbe2e147b00007902 */ /* 0x000e620000000000 */
[----:B------:R-:W-:-:S04]  /*1db0*/  FFMA R2, -R3, R2, 1 ;  /* 0x3f80000003027423 */ /* 0x000fc80000000102 */
[----:B------:R-:W-:-:S04]  /*1dc0*/  FFMA R3, R2, -R3, -5.8823528289794921875 ;  /* 0xc0bc3c3c02037423 */ /* 0x000fc80000000803 */
[----:B------:R-:W-:-:S04]  /*1dd0*/  FFMA R2, R0, R3, RZ ;  /* 0x0000000300027223 */ /* 0x000fc800000000ff */
[----:B------:R-:W-:-:S04]  /*1de0*/  FFMA R5, R2, 0.17000000178813934326, R0 ;  /* 0x3e2e147b02057823 */ /* 0x000fc80000000000 */
[----:B------:R-:W-:Y:S01]  /*1df0*/  FFMA R5, R3, R5, R2 ;  /* 0x0000000503057223 */ /* 0x000fe20000000002 */
[----:B-1----:R-:W-:Y:S06]  /*1e00*/  @!P0 BRA `(.L_x_33) ;  /* 0x0000000000108947 */ /* 0x002fec0003800000 */
[----:B------:R-:W-:Y:S01]  /*1e10*/  IMAD.MOV.U32 R3, RZ, RZ, -0x41d1eb85 ;  /* 0xbe2e147bff037424 */ /* 0x000fe200078e00ff */
[----:B------:R-:W-:-:S07]  /*1e20*/  MOV R2, 0x1e40 ;  /* 0x00001e4000027802 */ /* 0x000fce0000000f00 */
[----:B0-----:R-:W-:Y:S05]  /*1e30*/  CALL.REL.NOINC `($__internal_1_$__cuda_sm3x_div_rn_noftz_f32_slowpath) ;  /* 0x0000000800647944 */ /* 0x001fea0003c00000 */
[----:B------:R-:W-:-:S07]  /*1e40*/  IMAD.MOV.U32 R5, RZ, RZ, R0 ;  /* 0x000000ffff057224 */ /* 0x000fce00078e0000 */
.L_x_33:
[----:B------:R-:W-:Y:S05]  /*1e50*/  BSYNC.RECONVERGENT B2 ;  /* 0x0000000000027941 */ /* 0x000fea0003800200 */
.L_x_32:
[----:B------:R-:W-:Y:S01]  /*1e60*/  MOV R0, 0x3f800000 ;  /* 0x3f80000000007802 */ /* 0x000fe20000000f00 */
[----:B------:R-:W-:-:S04]  /*1e70*/  IMAD.MOV.U32 R2, RZ, RZ, RZ ;  /* 0x000000ffff027224 */ /* 0x000fc800078e00ff */
[----:B------:R-:W-:Y:S01]  /*1e80*/  FFMA R5, R5, 0.5, R0 ;  /* 0x3f00000005057823 */ /* 0x000fe20000000000 */
[----:B------:R-:W-:Y:S06]  /*1e90*/  BRA `(.L_x_24) ;  /* 0x0000000000947947 */ /* 0x000fec0003800000 */
.L_x_31:
[----:B------:R-:W-:-:S13]  /*1ea0*/  FSETP.GEU.AND P0, PT, R0, 0.82999998331069946289, PT ;  /* 0x3f547ae10000780b */ /* 0x000fda0003f0e000 */
[----:B------:R-:W-:Y:S05]  /*1eb0*/  @P0 BRA `(.L_x_34) ;  /* 0x0000000000480947 */ /* 0x000fea0003800000 */
[----:B------:R-:W-:Y:S01]  /*1ec0*/  FADD R0, R0, -0.67000001668930053711 ;  /* 0xbf2b851f00007421 */ /* 0x000fe20000000000 */
[----:B------:R-:W-:Y:S01]  /*1ed0*/  IMAD.MOV.U32 R3, RZ, RZ, 0x40c80000 ;  /* 0x40c80000ff037424 */ /* 0x000fe200078e00ff */
[----:B------:R-:W-:Y:S02]  /*1ee0*/  BSSY.RECONVERGENT B2, `(.L_x_35) ;  /* 0x000000c000027945 */ /* 0x000fe40003800200 */
[----:B------:R-:W1:Y:S01]  /*1ef0*/  FCHK P0, R0, 0.15999999642372131348 ;  /* 0x3e23d70a00007902 */ /* 0x000e620000000000 */
[----:B------:R-:W-:-:S04]  /*1f00*/  FFMA R2, R3, -0.15999999642372131348, R2 ;  /* 0xbe23d70a03027823 */ /* 0x000fc80000000002 */
        /* <DEDUP_REMOVED lines=8> */
[----:B------:R-:W-:-:S07]  /*1f90*/  MOV R2, R0 ;  /* 0x0000000000027202 */ /* 0x000fce0000000f00 */
.L_x_36:
[----:B------:R-:W-:Y:S05]  /*1fa0*/  BSYNC.RECONVERGENT B2 ;  /* 0x0000000000027941 */ /* 0x000fea0003800200 */
.L_x_35:
[----:B------:R-:W-:-:S04]  /*1fb0*/  IMAD.MOV.U32 R5, RZ, RZ, 0x3f000000 ;  /* 0x3f000000ff057424 */ /* 0x000fc800078e00ff */
[----:B------:R-:W-:Y:S01]  /*1fc0*/  FFMA R5, R2, -R5, 0.5 ;  /* 0x3f00000002057423 */ /* 0x000fe20000000805 */
[----:B------:R-:W-:Y:S06]  /*1fd0*/  BRA `(.L_x_24) ;  /* 0x0000000000447947 */ /* 0x000fec0003800000 */
.L_x_34:
[----:B------:R-:W-:Y:S01]  /*1fe0*/  FADD R0, R0, -0.82999998331069946289 ;  /* 0xbf547ae100007421 */ /* 0x000fe20000000000 */
[----:B------:R-:W-:Y:S01]  /*1ff0*/  IMAD.MOV.U32 R3, RZ, RZ, 0x40bc3c3c ;  /* 0x40bc3c3cff037424 */ /* 0x000fe200078e00ff */
[----:B------:R-:W-:Y:S02]  /*2000*/  BSSY.RECONVERGENT B2, `(.L_x_37) ;  /* 0x000000c000027945 */ /* 0x000fe40003800200 */
[----:B------:R-:W1:Y:S01]  /*2010*/  FCHK P0, R0, -0.17000000178813934326 ;  /* 0xbe2e147b00007902 */ /* 0x000e620000000000 */
[----:B------:R-:W-:-:S04]  /*2020*/  FFMA R2, -R3, 0.17000000178813934326, R2 ;  /* 0x3e2e147b03027823 */ /* 0x000fc80000000102 */
        /* <DEDUP_REMOVED lines=8> */
[----:B------:R-:W-:-:S07]  /*20b0*/  MOV R4, R0 ;  /* 0x0000000000047202 */ /* 0x000fce0000000f00 */
.L_x_38:
[----:B------:R-:W-:Y:S05]  /*20c0*/  BSYNC.RECONVERGENT B2 ;  /* 0x0000000000027941 */ /* 0x000fea0003800200 */
.L_x_37:
[----:B------:R-:W-:-:S04]  /*20d0*/  FADD R4, R4, 1 ;  /* 0x3f80000004047421 */ /* 0x000fc80000000000 */
[----:B------:R-:W-:-:S07]  /*20e0*/  IMAD.MOV.U32 R2, RZ, RZ, R4 ;  /* 0x000000ffff027224 */ /* 0x000fce00078e0004 */
.L_x_24:
[----:B------:R-:W-:Y:S05]  /*20f0*/  BSYNC.RECONVERGENT B1 ;  /* 0x0000000000017941 */ /* 0x000fea0003800200 */
.L_x_20:
[----:B------:R-:W-:Y:S01]  /*2100*/  FMUL R5, R5, 255 ;  /* 0x437f000005057820 */ /* 0x000fe20000400000 */
[----:B------:R-:W-:Y:S01]  /*2110*/  FMUL R0, R2, 255 ;  /* 0x437f000002007820 */ /* 0x000fe20000400000 */
[----:B------:R-:W-:-:S03]  /*2120*/  FMUL R4, R4, 255 ;  /* 0x437f000004047820 */ /* 0x000fc60000400000 */
[----:B------:R-:W1:Y:S08]  /*2130*/  F2I.U32.TRUNC.NTZ R3, R0 ;  /* 0x0000000000037305 */ /* 0x000e70000020f000 */
[----:B------:R-:W2:Y:S01]  /*2140*/  F2I.U32.TRUNC.NTZ R5, R5 ;  /* 0x0000000500057305 */ /* 0x000ea2000020f000 */
[----:B-1----:R1:W-:Y:S07]  /*2150*/  STG.E.U8 desc[UR4][R22.64], R3 ;  /* 0x0000000316007986 */ /* 0x0023ee000c101104 */
[----:B------:R-:W3:Y:S01]  /*2160*/  F2I.U32.TRUNC.NTZ R7, R4 ;  /* 0x0000000400077305 */ /* 0x000ee2000020f000 */
[----:B--2---:R1:W-:Y:S04]  /*2170*/  STG.E.U8 desc[UR4][R22.64+0x1], R5 ;  /* 0x0000010516007986 */ /* 0x0043e8000c101104 */
[----:B---3--:R1:W-:Y:S02]  /*2180*/  STG.E.U8 desc[UR4][R22.64+0x2], R7 ;  /* 0x0000020716007986 */ /* 0x0083e4000c101104 */
.L_x_7:
[----:B------:R-:W-:Y:S05]  /*2190*/  BSYNC.RECONVERGENT B0 ;  /* 0x0000000000007941 */ /* 0x000fea0003800200 */
.L_x_6:
[----:B------:R-:W-:-:S05]  /*21a0*/  IMAD.MOV.U32 R11, RZ, RZ, 0xff ;  /* 0x000000ffff0b7424 */ /* 0x000fca00078e00ff */
[----:B------:R-:W-:Y:S01]  /*21b0*/  STG.E.U8 desc[UR4][R22.64+0x3], R11 ;  /* 0x0000030b16007986 */ /* 0x000fe2000c101104 */
[----:B------:R-:W-:Y:S05]  /*21c0*/  EXIT ;  /* 0x000000000000794d */ /* 0x000fea0003800000 */
        .weak           $__internal_0_$__cuda_sm20_div_rn_f64_full
        .type           $__internal_0_$__cuda_sm20_div_rn_f64_full,@function
        .size           $__internal_0_$__cuda_sm20_div_rn_f64_full,($__internal_1_$__cuda_sm3x_div_rn_noftz_f32_slowpath - $__internal_0_$__cuda_sm20_div_rn_f64_full)
$__internal_0_$__cuda_sm20_div_rn_f64_full:
[C---:B------:R-:W-:Y:S01]  /*21d0*/  FSETP.GEU.AND P0, PT, |R7|.reuse, 1.469367938527859385e-39, PT ;  /* 0x001000000700780b */ /* 0x040fe20003f0e200 */
[--C-:B------:R-:W-:Y:S01]  /*21e0*/  IMAD.MOV.U32 R10, RZ, RZ, R6.reuse ;  /* 0x000000ffff0a7224 */ /* 0x100fe200078e0006 */
[----:B------:R-:W-:Y:S01]  /*21f0*/  LOP3.LUT R8, R7, 0x800fffff, RZ, 0xc0, !PT ;  /* 0x800fffff07087812 */ /* 0x000fe200078ec0ff */
[----:B------:R-:W-:Y:S01]  /*2200*/  IMAD.MOV.U32 R14, RZ, RZ, 0x1 ;  /* 0x00000001ff0e7424 */ /* 0x000fe200078e00ff */
[----:B------:R-:W-:Y:S01]  /*2210*/  MOV R11, R7 ;  /* 0x00000007000b7202 */ /* 0x000fe20000000f00 */
[----:B------:R-:W-:Y:S01]  /*2220*/  BSSY.RECONVERGENT B2, `(.L_x_39) ;  /* 0x0000055000027945 */ /* 0x000fe20003800200 */
[----:B------:R-:W-:Y:S01]  /*2230*/  LOP3.LUT R9, R8, 0x3ff00000, RZ, 0xfc, !PT ;  /* 0x3ff0000008097812 */ /* 0x000fe200078efcff */
[----:B------:R-:W-:Y:S01]  /*2240*/  IMAD.MOV.U32 R8, RZ, RZ, R6 ;  /* 0x000000ffff087224 */ /* 0x000fe200078e0006 */
[C---:B------:R-:W-:Y:S02]  /*2250*/  FSETP.GEU.AND P2, PT, |R13|.reuse, 1.469367938527859385e-39, PT ;  /* 0x001000000d00780b */ /* 0x040fe40003f4e200 */
[----:B------:R-:W-:-:S02]  /*2260*/  LOP3.LUT R3, R13, 0x7ff00000, RZ, 0xc0, !PT ;  /* 0x7ff000000d037812 */ /* 0x000fc400078ec0ff */
[----:B------:R-:W-:Y:S01]  /*2270*/  LOP3.LUT R6, R7, 0x7ff00000, RZ, 0xc0, !PT ;  /* 0x7ff0000007067812 */ /* 0x000fe200078ec0ff */
[----:B------:R-:W-:-:S03]  /*2280*/  @!P0 DMUL R8, R10, 8.98846567431157953865e+307 ;  /* 0x7fe000000a088828 */ /* 0x000fc60000000000 */
[----:B------:R-:W-:-:S03]  /*2290*/  ISETP.GE.U32.AND P1, PT, R3, R6, PT ;  /* 0x000000060300720c */ /* 0x000fc60003f26070 */
[----:B------:R-:W0:Y:S02]  /*22a0*/  MUFU.RCP64H R15, R9 ;  /* 0x00000009000f7308 */ /* 0x000e240000001800 */
[----:B------:R-:W-:Y:S01]  /*22b0*/  @!P2 LOP3.LUT R4, R11, 0x7ff00000, RZ, 0xc0, !PT ;  /* 0x7ff000000b04a812 */ /* 0x000fe200078ec0ff */
[----:B------:R-:W-:-:S03]  /*22c0*/  @!P2 IMAD.MOV.U32 R20, RZ, RZ, RZ ;  /* 0x000000ffff14a224 */ /* 0x000fc600078e00ff */
[----:B------:R-:W-:Y:S01]  /*22d0*/  @!P2 ISETP.GE.U32.AND P3, PT, R3, R4, PT ;  /* 0x000000040300a20c */ /* 0x000fe20003f66070 */
[----:B------:R-:W-:-:S05]  /*22e0*/  IMAD.MOV.U32 R4, RZ, RZ, 0x1ca00000 ;  /* 0x1ca00000ff047424 */ /* 0x000fca00078e00ff */
[----:B------:R-:W-:-:S04]  /*22f0*/  @!P2 SEL R7, R4, 0x63400000, !P3 ;  /* 0x634000000407a807 */ /* 0x000fc80005800000 */
[----:B------:R-:W-:Y:S01]  /*2300*/  @!P2 LOP3.LUT R7, R7, 0x80000000, R13, 0xf8, !PT ;  /* 0x800000000707a812 */ /* 0x000fe200078ef80d */
[----:B0-----:R-:W-:-:S03]  /*2310*/  DFMA R16, R14, -R8, 1 ;  /* 0x3ff000000e10742b */ /* 0x001fc60000000808 */
[----:B------:R-:W-:-:S05]  /*2320*/  @!P2 LOP3.LUT R21, R7, 0x100000, RZ, 0xfc, !PT ;  /* 0x001000000715a812 */ /* 0x000fca00078efcff */
[----:B------:R-:W-:-:S08]  /*2330*/  DFMA R16, R16, R16, R16 ;  /* 0x000000101010722b */ /* 0x000fd00000000010 */
[----:B------:R-:W-:Y:S01]  /*2340*/  DFMA R16, R14, R16, R14 ;  /* 0x000000100e10722b */ /* 0x000fe2000000000e */
[----:B------:R-:W-:Y:S02]  /*2350*/  SEL R15, R4, 0x63400000, !P1 ;  /* 0x63400000040f7807 */ /* 0x000fe40004800000 */
[----:B------:R-:W-:Y:S02]  /*2360*/  MOV R14, R12 ;  /* 0x0000000c000e7202 */ /* 0x000fe40000000f00 */
[----:B------:R-:W-:-:S03]  /*2370*/  LOP3.LUT R15, R15, 0x800fffff, R13, 0xf8, !PT ;  /* 0x800fffff0f0f7812 */ /* 0x000fc600078ef80d */
[----:B------:R-:W-:-:S03]  /*2380*/  DFMA R18, R16, -R8, 1 ;  /* 0x3ff000001012742b */ /* 0x000fc60000000808 */
[----:B------:R-:W-:Y:S01]  /*2390*/  @!P2 DFMA R14, R14, 2, -R20 ;  /* 0x400000000e0ea82b */ /* 0x000fe20000000814 */
[----:B------:R-:W-:-:S04]  /*23a0*/  IMAD.MOV.U32 R20, RZ, RZ, R3 ;  /* 0x000000ffff147224 */ /* 0x000fc800078e0003 */
[----:B------:R-:W-:Y:S01]  /*23b0*/  DFMA R18, R16, R18, R16 ;  /* 0x000000121012722b */ /* 0x000fe20000000010 */
[----:B------:R-:W-:Y:S01]  /*23c0*/  IMAD.MOV.U32 R21, RZ, RZ, R6 ;  /* 0x000000ffff157224 */ /* 0x000fe200078e0006 */
[----:B------:R-:W-:-:S03]  /*23d0*/  @!P0 LOP3.LUT R21, R9, 0x7ff00000, RZ, 0xc0, !PT ;  /* 0x7ff0000009158812 */ /* 0x000fc600078ec0ff */
[----:B------:R-:W-:-:S03]  /*23e0*/  @!P2 LOP3.LUT R20, R15, 0x7ff00000, RZ, 0xc0, !PT ;  /* 0x7ff000000f14a812 */ /* 0x000fc600078ec0ff */
[----:B------:R-:W-:Y:S01]  /*23f0*/  DMUL R16, R18, R14 ;  /* 0x0000000e12107228 */ /* 0x000fe20000000000 */
[----:B------:R-:W-:-:S04]  /*2400*/  IADD3 R26, PT, PT, R20, -0x1, RZ ;  /* 0xffffffff141a7810 */ /* 0x000fc80007ffe0ff */
[----:B------:R-:W-:Y:S01]  /*2410*/  ISETP.GT.U32.AND P0, PT, R26, 0x7feffffe, PT ;  /* 0x7feffffe1a00780c */ /* 0x000fe20003f04070 */
[----:B------:R-:W-:Y:S02]  /*2420*/  VIADD R26, R21, 0xffffffff ;  /* 0xffffffff151a7836 */ /* 0x000fe40000000000 */
[----:B------:R-:W-:-:S03]  /*2430*/  DFMA R6, R16, -R8, R14 ;  /* 0x800000081006722b */ /* 0x000fc6000000000e */
[----:B------:R-:W-:-:S05]  /*2440*/  ISETP.GT.U32.OR P0, PT, R26, 0x7feffffe, P0 ;  /* 0x7feffffe1a00780c */ /* 0x000fca0000704470 */
[----:B------:R-:W-:-:S08]  /*2450*/  DFMA R6, R18, R6, R16 ;  /* 0x000000061206722b */ /* 0x000fd00000000010 */
[----:B------:R-:W-:Y:S05]  /*2460*/  @P0 BRA `(.L_x_40) ;  /* 0x00000000006c0947 */ /* 0x000fea0003800000 */
[----:B------:R-:W-:-:S04]  /*2470*/  LOP3.LUT R16, R11, 0x7ff00000, RZ, 0xc0, !PT ;  /* 0x7ff000000b107812 */ /* 0x000fc800078ec0ff */
[CC--:B------:R-:W-:Y:S02]  /*2480*/  VIADDMNMX R12, R3.reuse, -R16.reuse, 0xb9600000, !PT ;  /* 0xb9600000030c7446 */ /* 0x0c0fe40007800910 */
[----:B------:R-:W-:Y:S02]  /*2490*/  ISETP.GE.U32.AND P0, PT, R3, R16, PT ;  /* 0x000000100300720c */ /* 0x000fe40003f06070 */
[----:B------:R-:W-:Y:S02]  /*24a0*/  VIMNMX R3, PT, PT, R12, 0x46a00000, PT ;  /* 0x46a000000c037848 */ /* 0x000fe40003fe0100 */
[----:B------:R-:W-:Y:S02]  /*24b0*/  SEL R4, R4, 0x63400000, !P0 ;  /* 0x6340000004047807 */ /* 0x000fe40004000000 */
[----:B------:R-:W-:-:S03]  /*24c0*/  MOV R12, RZ ;  /* 0x000000ff000c7202 */ /* 0x000fc60000000f00 */
[----:B------:R-:W-:-:S04]  /*24d0*/  IMAD.IADD R3, R3, 0x1, -R4 ;  /* 0x0000000103037824 */ /* 0x000fc800078e0a04 */
[----:B------:R-:W-:-:S06]  /*24e0*/  VIADD R13, R3, 0x7fe00000 ;  /* 0x7fe00000030d7836 */ /* 0x000fcc0000000000 */
[----:B------:R-:W-:-:S10]  /*24f0*/  DMUL R16, R6, R12 ;  /* 0x0000000c06107228 */ /* 0x000fd40000000000 */
[----:B------:R-:W-:-:S13]  /*2500*/  FSETP.GTU.AND P0, PT, |R17|, 1.469367938527859385e-39, PT ;  /* 0x001000001100780b */ /* 0x000fda0003f0c200 */
[----:B------:R-:W-:Y:S05]  /*2510*/  @P0 BRA `(.L_x_41) ;  /* 0x0000000000940947 */ /* 0x000fea0003800000 */
[----:B------:R-:W-:Y:S01]  /*2520*/  DFMA R8, R6, -R8, R14 ;  /* 0x800000080608722b */ /* 0x000fe2000000000e */
[----:B------:R-:W-:-:S09]  /*2530*/  IMAD.MOV.U32 R12, RZ, RZ, RZ ;  /* 0x000000ffff0c7224 */ /* 0x000fd200078e00ff */
[C---:B------:R-:W-:Y:S02]  /*2540*/  FSETP.NEU.AND P0, PT, R9.reuse, RZ, PT ;  /* 0x000000ff0900720b */ /* 0x040fe40003f0d000 */
[----:B------:R-:W-:-:S04]  /*2550*/  LOP3.LUT R11, R9, 0x80000000, R11, 0x48, !PT ;  /* 0x80000000090b7812 */ /* 0x000fc800078e480b */
[----:B------:R-:W-:-:S07]  /*2560*/  LOP3.LUT R13, R11, R13, RZ, 0xfc, !PT ;  /* 0x0000000d0b0d7212 */ /* 0x000fce00078efcff */
[----:B------:R-:W-:Y:S05]  /*2570*/  @!P0 BRA `(.L_x_41) ;  /* 0x00000000007c8947 */ /* 0x000fea0003800000 */
[----:B------:R-:W-:Y:S01]  /*2580*/  IMAD.MOV R9, RZ, RZ, -R3 ;  /* 0x000000ffff097224 */ /* 0x000fe200078e0a03 */
[----:B------:R-:W-:Y:S01]  /*2590*/  IADD3 R3, PT, PT, -R3, -0x43300000, RZ ;  /* 0xbcd0000003037810 */ /* 0x000fe20007ffe1ff */
[----:B------:R-:W-:-:S06]  /*25a0*/  IMAD.MOV.U32 R8, RZ, RZ, RZ ;  /* 0x000000ffff087224 */ /* 0x000fcc00078e00ff */
[----:B------:R-:W-:Y:S02]  /*25b0*/  DFMA R8, R16, -R8, R6 ;  /* 0x800000081008722b */ /* 0x000fe40000000006 */
[----:B------:R-:W-:-:S08]  /*25c0*/  DMUL.RP R6, R6, R12 ;  /* 0x0000000c06067228 */ /* 0x000fd00000008000 */
[----:B------:R-:W-:Y:S02]  /*25d0*/  FSETP.NEU.AND P0, PT, |R9|, R3, PT ;  /* 0x000000030900720b */ /* 0x000fe40003f0d200 */
[----:B------:R-:W-:Y:S02]  /*25e0*/  LOP3.LUT R11, R7, R11, RZ, 0x3c, !PT ;  /* 0x0000000b070b7212 */ /* 0x000fe400078e3cff */
[----:B------:R-:W-:Y:S02]  /*25f0*/  FSEL R16, R6, R16, !P0 ;  /* 0x0000001006107208 */ /* 0x000fe40004000000 */
[----:B------:R-:W-:Y:S01]  /*2600*/  FSEL R17, R11, R17, !P0 ;  /* 0x000000110b117208 */ /* 0x000fe20004000000 */
[----:B------:R-:W-:Y:S06]  /*2610*/  BRA `(.L_x_41) ;  /* 0x0000000000547947 */ /* 0x000fec0003800000 */
.L_x_40:
[----:B------:R-:W-:-:S14]  /*2620*/  DSETP.NAN.AND P0, PT, R12, R12, PT ;  /* 0x0000000c0c00722a */ /* 0x000fdc0003f08000 */
[----:B------:R-:W-:Y:S05]  /*2630*/  @P0 BRA `(.L_x_42) ;  /* 0x0000000000440947 */ /* 0x000fea0003800000 */
[----:B------:R-:W-:-:S14]  /*2640*/  DSETP.NAN.AND P0, PT, R10, R10, PT ;  /* 0x0000000a0a00722a */ /* 0x000fdc0003f08000 */
[----:B------:R-:W-:Y:S05]  /*2650*/  @P0 BRA `(.L_x_43) ;  /* 0x0000000000300947 */ /* 0x000fea0003800000 */
[----:B------:R-:W-:Y:S01]  /*2660*/  ISETP.NE.AND P0, PT, R20, R21, PT ;  /* 0x000000151400720c */ /* 0x000fe20003f05270 */
[----:B------:R-:W-:Y:S01]  /*2670*/  IMAD.MOV.U32 R17, RZ, RZ, -0x80000 ;  /* 0xfff80000ff117424 */ /* 0x000fe200078e00ff */
[----:B------:R-:W-:-:S11]  /*2680*/  MOV R16, 0x0 ;  /* 0x0000000000107802 */ /* 0x000fd60000000f00 */
[----:B------:R-:W-:Y:S05]  /*2690*/  @!P0 BRA `(.L_x_41) ;  /* 0x0000000000348947 */ /* 0x000fea0003800000 */
[----:B------:R-:W-:Y:S02]  /*26a0*/  ISETP.NE.AND P0, PT, R20, 0x7ff00000, PT ;  /* 0x7ff000001400780c */ /* 0x000fe40003f05270 */
[----:B------:R-:W-:Y:S02]  /*26b0*/  LOP3.LUT R17, R13, 0x80000000, R11, 0x48, !PT ;  /* 0x800000000d117812 */ /* 0x000fe400078e480b */
[----:B------:R-:W-:-:S13]  /*26c0*/  ISETP.EQ.OR P0, PT, R21, RZ, !P0 ;  /* 0x000000ff1500720c */ /* 0x000fda0004702670 */
[----:B------:R-:W-:Y:S01]  /*26d0*/  @P0 LOP3.LUT R3, R17, 0x7ff00000, RZ, 0xfc, !PT ;  /* 0x7ff0000011030812 */ /* 0x000fe200078efcff */
[----:B------:R-:W-:Y:S02]  /*26e0*/  @!P0 IMAD.MOV.U32 R16, RZ, RZ, RZ ;  /* 0x000000ffff108224 */ /* 0x000fe400078e00ff */
[----:B------:R-:W-:Y:S01]  /*26f0*/  @P0 IMAD.MOV.U32 R16, RZ, RZ, RZ ;  /* 0x000000ffff100224 */ /* 0x000fe200078e00ff */
[----:B------:R-:W-:Y:S01]  /*2700*/  @P0 MOV R17, R3 ;  /* 0x0000000300110202 */ /* 0x000fe20000000f00 */
[----:B------:R-:W-:Y:S06]  /*2710*/  BRA `(.L_x_41) ;  /* 0x0000000000147947 */ /* 0x000fec0003800000 */
.L_x_43:
[----:B------:R-:W-:Y:S01]  /*2720*/  LOP3.LUT R17, R11, 0x80000, RZ, 0xfc, !PT ;  /* 0x000800000b117812 */ /* 0x000fe200078efcff */
[----:B------:R-:W-:Y:S01]  /*2730*/  IMAD.MOV.U32 R16, RZ, RZ, R10 ;  /* 0x000000ffff107224 */ /* 0x000fe200078e000a */
[----:B------:R-:W-:Y:S06]  /*2740*/  BRA `(.L_x_41) ;  /* 0x0000000000087947 */ /* 0x000fec0003800000 */
.L_x_42:
[----:B------:R-:W-:Y:S01]  /*2750*/  LOP3.LUT R17, R13, 0x80000, RZ, 0xfc, !PT ;  /* 0x000800000d117812 */ /* 0x000fe200078efcff */
[----:B------:R-:W-:-:S07]  /*2760*/  IMAD.MOV.U32 R16, RZ, RZ, R12 ;  /* 0x000000ffff107224 */ /* 0x000fce00078e000c */
.L_x_41:
[----:B------:R-:W-:Y:S05]  /*2770*/  BSYNC.RECONVERGENT B2 ;  /* 0x0000000000027941 */ /* 0x000fea0003800200 */
.L_x_39:
[----:B------:R-:W-:Y:S01]  /*2780*/  IMAD.MOV.U32 R6, RZ, RZ, R0 ;  /* 0x000000ffff067224 */ /* 0x000fe200078e0000 */
[----:B------:R-:W-:Y:S01]  /*2790*/  MOV R3, R17 ;  /* 0x0000001100037202 */ /* 0x000fe20000000f00 */
[----:B------:R-:W-:Y:S02]  /*27a0*/  IMAD.MOV.U32 R7, RZ, RZ, 0x0 ;  /* 0x00000000ff077424 */ /* 0x000fe400078e00ff */
[----:B------:R-:W-:Y:S02]  /*27b0*/  IMAD.MOV.U32 R4, RZ, RZ, R16 ;  /* 0x000000ffff047224 */ /* 0x000fe400078e0010 */
[----:B------:R-:W-:Y:S05]  /*27c0*/  RET.REL.NODEC R6 `(_Z16mandelbrotKernelPhiidddif) ;  /* 0xffffffd8060c7950 */ /* 0x000fea0003c3ffff */
        .weak           $__internal_1_$__cuda_sm3x_div_rn_noftz_f32_slowpath
        .type           $__internal_1_$__cuda_sm3x_div_rn_noftz_f32_slowpath,@function
        .size           $__internal_1_$__cuda_sm3x_div_rn_noftz_f32_slowpath,(.L_x_57 - $__internal_1_$__cuda_sm3x_div_rn_noftz_f32_slowpath)
$__internal_1_$__cuda_sm3x_div_rn_noftz_f32_slowpath:
[----:B------:R-:W-:Y:S01]  /*27d0*/  SHF.R.U32.HI R7, RZ, 0x17, R3 ;  /* 0x00000017ff077819 */ /* 0x000fe20000011603 */
[----:B------:R-:W-:Y:S01]  /*27e0*/  BSSY.RECONVERGENT B3, `(.L_x_44) ;  /* 0x0000062000037945 */ /* 0x000fe20003800200 */
[----:B------:R-:W-:Y:S02]  /*27f0*/  SHF.R.U32.HI R6, RZ, 0x17, R0 ;  /* 0x00000017ff067819 */ /* 0x000fe40000011600 */
[----:B------:R-:W-:Y:S02]  /*2800*/  LOP3.LUT R12, R7, 0xff, RZ, 0xc0, !PT ;  /* 0x000000ff070c7812 */ /* 0x000fe400078ec0ff */
[----:B------:R-:W-:-:S03]  /*2810*/  LOP3.LUT R10, R6, 0xff, RZ, 0xc0, !PT ;  /* 0x000000ff060a7812 */ /* 0x000fc600078ec0ff */
[----:B------:R-:W-:Y:S01]  /*2820*/  VIADD R8, R12, 0xffffffff ;  /* 0xffffffff0c087836 */ /* 0x000fe20000000000 */
[----:B------:R-:W-:-:S04]  /*2830*/  IADD3 R7, PT, PT, R10, -0x1, RZ ;  /* 0xffffffff0a077810 */ /* 0x000fc80007ffe0ff */
[----:B------:R-:W-:-:S04]  /*2840*/  ISETP.GT.U32.AND P0, PT, R8, 0xfd, PT ;  /* 0x000000fd0800780c */ /* 0x000fc80003f04070 */
[----:B------:R-:W-:-:S13]  /*2850*/  ISETP.GT.U32.OR P0, PT, R7, 0xfd, P0 ;  /* 0x000000fd0700780c */ /* 0x000fda0000704470 */
[----:B------:R-:W-:Y:S01]  /*2860*/  @!P0 IMAD.MOV.U32 R6, RZ, RZ, RZ ;  /* 0x000000ffff068224 */ /* 0x000fe200078e00ff */
[----:B------:R-:W-:Y:S06]  /*2870*/  @!P0 BRA `(.L_x_45) ;  /* 0x00000000005c8947 */ /* 0x000fec0003800000 */
[----:B------:R-:W-:Y:S02]  /*2880*/  FSETP.GTU.FTZ.AND P0, PT, |R0|, +INF , PT ;  /* 0x7f8000000000780b */ /* 0x000fe40003f1c200 */
[----:B------:R-:W-:-:S04]  /*2890*/  FSETP.GTU.FTZ.AND P1, PT, |R3|, +INF , PT ;  /* 0x7f8000000300780b */ /* 0x000fc80003f3c200 */
[----:B------:R-:W-:-:S13]  /*28a0*/  PLOP3.LUT P0, PT, P0, P1, PT, 0xf8, 0x8f ;  /* 0x00000000008f781c */ /* 0x000fda0000703f70 */
[----:B------:R-:W-:Y:S05]  /*28b0*/  @P0 BRA `(.L_x_46) ;  /* 0x00000004004c0947 */ /* 0x000fea0003800000 */
[----:B------:R-:W-:-:S13]  /*28c0*/  LOP3.LUT P0, RZ, R3, 0x7fffffff, R0, 0xc8, !PT ;  /* 0x7fffffff03ff7812 */ /* 0x000fda000780c800 */
[----:B------:R-:W-:Y:S05]  /*28d0*/  @!P0 BRA `(.L_x_47) ;  /* 0x00000004003c8947 */ /* 0x000fea0003800000 */
[C---:B------:R-:W-:Y:S02]  /*28e0*/  FSETP.NEU.FTZ.AND P1, PT, |R0|.reuse, +INF , PT ;  /* 0x7f8000000000780b */ /* 0x040fe40003f3d200 */
[----:B------:R-:W-:Y:S02]  /*28f0*/  FSETP.NEU.FTZ.AND P2, PT, |R3|, +INF , PT ;  /* 0x7f8000000300780b */ /* 0x000fe40003f5d200 */
[----:B------:R-:W-:-:S11]  /*2900*/  FSETP.NEU.FTZ.AND P0, PT, |R0|, +INF , PT ;  /* 0x7f8000000000780b */ /* 0x000fd60003f1d200 */
[----:B------:R-:W-:Y:S05]  /*2910*/  @!P2 BRA !P1, `(.L_x_47) ;  /* 0x00000004002ca947 */ /* 0x000fea0004800000 */
[----:B------:R-:W-:-:S04]  /*2920*/  LOP3.LUT P1, RZ, R0, 0x7fffffff, RZ, 0xc0, !PT ;  /* 0x7fffffff00ff7812 */ /* 0x000fc8000782c0ff */
[----:B------:R-:W-:-:S13]  /*2930*/  PLOP3.LUT P1, PT, P2, P1, PT, 0x2f, 0xf2 ;  /* 0x0000000000f2781c */ /* 0x000fda0001722577 */
[----:B------:R-:W-:Y:S05]  /*2940*/  @P1 BRA `(.L_x_48) ;  /* 0x0000000400181947 */ /* 0x000fea0003800000 */
[----:B------:R-:W-:-:S04]  /*2950*/  LOP3.LUT P1, RZ, R3, 0x7fffffff, RZ, 0xc0, !PT ;  /* 0x7fffffff03ff7812 */ /* 0x000fc8000782c0ff */
[----:B------:R-:W-:-:S13]  /*2960*/  PLOP3.LUT P0, PT, P0, P1, PT, 0x2f, 0xf2 ;  /* 0x0000000000f2781c */ /* 0x000fda0000702577 */
[----:B------:R-:W-:Y:S05]  /*2970*/  @P0 BRA `(.L_x_49) ;  /* 0x0000000400000947 */ /* 0x000fea0003800000 */
[----:B------:R-:W-:Y:S02]  /*2980*/  ISETP.GE.AND P0, PT, R7, RZ, PT ;  /* 0x000000ff0700720c */ /* 0x000fe40003f06270 */
[----:B------:R-:W-:-:S11]  /*2990*/  ISETP.GE.AND P1, PT, R8, RZ, PT ;  /* 0x000000ff0800720c */ /* 0x000fd60003f26270 */
[----:B------:R-:W-:Y:S02]  /*29a0*/  @P0 IMAD.MOV.U32 R6, RZ, RZ, RZ ;  /* 0x000000ffff060224 */ /* 0x000fe400078e00ff */
[----:B------:R-:W-:Y:S01]  /*29b0*/  @!P0 FFMA R0, R0, 1.84467440737095516160e+19, RZ ;  /* 0x5f80000000008823 */ /* 0x000fe200000000ff */
[----:B------:R-:W-:Y:S02]  /*29c0*/  @!P0 IMAD.MOV.U32 R6, RZ, RZ, -0x40 ;  /* 0xffffffc0ff068424 */ /* 0x000fe400078e00ff */
[----:B------:R-:W-:-:S03]  /*29d0*/  @!P1 FFMA R3, R3, 1.84467440737095516160e+19, RZ ;  /* 0x5f80000003039823 */ /* 0x000fc600000000ff */
[----:B------:R-:W-:-:S07]  /*29e0*/  @!P1 IADD3 R6, PT, PT, R6, 0x40, RZ ;  /* 0x0000004006069810 */ /* 0x000fce0007ffe0ff */
.L_x_45:
[----:B------:R-:W-:Y:S01]  /*29f0*/  LEA R8, R12, 0xc0800000, 0x17 ;  /* 0xc08000000c087811 */ /* 0x000fe200078eb8ff */
[----:B------:R-:W-:Y:S04]  /*2a00*/  BSSY.RECONVERGENT B4, `(.L_x_50) ;  /* 0x0000036000047945 */ /* 0x000fe80003800200 */
[----:B------:R-:W-:Y:S02]  /*2a10*/  IMAD.IADD R8, R3, 0x1, -R8 ;  /* 0x0000000103087824 */ /* 0x000fe400078e0a08 */
[----:B------:R-:W-:Y:S02]  /*2a20*/  VIADD R3, R10, 0xffffff81 ;  /* 0xffffff810a037836 */ /* 0x000fe40000000000 */
[----:B------:R-:W0:Y:S01]  /*2a30*/  MUFU.RCP R7, R8 ;  /* 0x0000000800077308 */ /* 0x000e220000001000 */
[----:B------:R-:W-:Y:S01]  /*2a40*/  FADD.FTZ R9, -R8, -RZ ;  /* 0x800000ff08097221 */ /* 0x000fe20000010100 */
[----:B------:R-:W-:-:S03]  /*2a50*/  IMAD R0, R3, -0x800000, R0 ;  /* 0xff80000003007824 */ /* 0x000fc600078e0200 */
[----:B0-----:R-:W-:-:S04]  /*2a60*/  FFMA R10, R7, R9, 1 ;  /* 0x3f800000070a7423 */ /* 0x001fc80000000009 */
[----:B------:R-:W-:-:S04]  /*2a70*/  FFMA R14, R7, R10, R7 ;  /* 0x0000000a070e7223 */ /* 0x000fc80000000007 */
[----:B------:R-:W-:-:S04]  /*2a80*/  FFMA R7, R0, R14, RZ ;  /* 0x0000000e00077223 */ /* 0x000fc800000000ff */
[----:B------:R-:W-:-:S04]  /*2a90*/  FFMA R10, R9, R7, R0 ;  /* 0x00000007090a7223 */ /* 0x000fc80000000000 */
[----:B------:R-:W-:Y:S01]  /*2aa0*/  FFMA R11, R14, R10, R7 ;  /* 0x0000000a0e0b7223 */ /* 0x000fe20000000007 */
[----:B------:R-:W-:-:S03]  /*2ab0*/  IADD3 R7, PT, PT, R3, 0x7f, -R12 ;  /* 0x0000007f03077810 */ /* 0x000fc60007ffe80c */
[----:B------:R-:W-:Y:S02]  /*2ac0*/  FFMA R10, R9, R11, R0 ;  /* 0x0000000b090a7223 */ /* 0x000fe40000000000 */
[----:B------:R-:W-:Y:S02]  /*2ad0*/  IMAD.IADD R7, R7, 0x1, R6 ;  /* 0x0000000107077824 */ /* 0x000fe400078e0206 */
[----:B------:R-:W-:-:S05]  /*2ae0*/  FFMA R0, R14, R10, R11 ;  /* 0x0000000a0e007223 */ /* 0x000fca000000000b */
[----:B------:R-:W-:-:S04]  /*2af0*/  SHF.R.U32.HI R3, RZ, 0x17, R0 ;  /* 0x00000017ff037819 */ /* 0x000fc80000011600 */
[----:B------:R-:W-:-:S04]  /*2b00*/  LOP3.LUT R3, R3, 0xff, RZ, 0xc0, !PT ;  /* 0x000000ff03037812 */ /* 0x000fc800078ec0ff */
[----:B------:R-:W-:-:S05]  /*2b10*/  IADD3 R9, PT, PT, R3, R7, RZ ;  /* 0x0000000703097210 */ /* 0x000fca0007ffe0ff */
[----:B------:R-:W-:-:S05]  /*2b20*/  VIADD R3, R9, 0xffffffff ;  /* 0xffffffff09037836 */ /* 0x000fca0000000000 */
[----:B------:R-:W-:-:S13]  /*2b30*/  ISETP.GE.U32.AND P0, PT, R3, 0xfe, PT ;  /* 0x000000fe0300780c */ /* 0x000fda0003f06070 */
[----:B------:R-:W-:Y:S05]  /*2b40*/  @!P0 BRA `(.L_x_51) ;  /* 0x0000000000808947 */ /* 0x000fea0003800000 */
[----:B------:R-:W-:-:S13]  /*2b50*/  ISETP.GT.AND P0, PT, R9, 0xfe, PT ;  /* 0x000000fe0900780c */ /* 0x000fda0003f04270 */
[----:B------:R-:W-:Y:S05]  /*2b60*/  @P0 BRA `(.L_x_52) ;  /* 0x00000000006c0947 */ /* 0x000fea0003800000 */
[----:B------:R-:W-:-:S13]  /*2b70*/  ISETP.GE.AND P0, PT, R9, 0x1, PT ;  /* 0x000000010900780c */ /* 0x000fda0003f06270 */
[----:B------:R-:W-:Y:S05]  /*2b80*/  @P0 BRA `(.L_x_53) ;  /* 0x0000000000740947 */ /* 0x000fea0003800000 */
[----:B------:R-:W-:Y:S02]  /*2b90*/  ISETP.GE.AND P0, PT, R9, -0x18, PT ;  /* 0xffffffe80900780c */ /* 0x000fe40003f06270 */
[----:B------:R-:W-:-:S11]  /*2ba0*/  LOP3.LUT R0, R0, 0x80000000, RZ, 0xc0, !PT ;  /* 0x8000000000007812 */ /* 0x000fd600078ec0ff */
[----:B------:R-:W-:Y:S05]  /*2bb0*/  @!P0 BRA `(.L_x_53) ;  /* 0x0000000000688947 */ /* 0x000fea0003800000 */
[CCC-:B------:R-:W-:Y:S01]  /*2bc0*/  FFMA.RZ R3, R14.reuse, R10.reuse, R11.reuse ;  /* 0x0000000a0e037223 */ /* 0x1c0fe2000000c00b */
[C---:B------:R-:W-:Y:S02]  /*2bd0*/  VIADD R8, R9.reuse, 0x20 ;  /* 0x0000002009087836 */ /* 0x040fe40000000000 */
[CCC-:B------:R-:W-:Y:S01]  /*2be0*/  FFMA.RM R6, R14.reuse, R10.reuse, R11.reuse ;  /* 0x0000000a0e067223 */ /* 0x1c0fe2000000400b */
[----:B------:R-:W-:Y:S02]  /*2bf0*/  ISETP.NE.AND P2, PT, R9, RZ, PT ;  /* 0x000000ff0900720c */ /* 0x000fe40003f45270 */
[----:B------:R-:W-:Y:S01]  /*2c00*/  LOP3.LUT R7, R3, 0x7fffff, RZ, 0xc0, !PT ;  /* 0x007fffff03077812 */ /* 0x000fe200078ec0ff */
[----:B------:R-:W-:Y:S01]  /*2c10*/  FFMA.RP R3, R14, R10, R11 ;  /* 0x0000000a0e037223 */ /* 0x000fe2000000800b */
[----:B------:R-:W-:Y:S01]  /*2c20*/  ISETP.NE.AND P1, PT, R9, RZ, PT ;  /* 0x000000ff0900720c */ /* 0x000fe20003f25270 */
[----:B------:R-:W-:Y:S01]  /*2c30*/  IMAD.MOV R9, RZ, RZ, -R9 ;  /* 0x000000ffff097224 */ /* 0x000fe200078e0a09 */
[----:B------:R-:W-:-:S02]  /*2c40*/  LOP3.LUT R7, R7, 0x800000, RZ, 0xfc, !PT ;  /* 0x0080000007077812 */ /* 0x000fc400078efcff */
[----:B------:R-:W-:Y:S02]  /*2c50*/  FSETP.NEU.FTZ.AND P0, PT, R3, R6, PT ;  /* 0x000000060300720b */ /* 0x000fe40003f1d000 */
[----:B------:R-:W-:Y:S02]  /*2c60*/  SHF.L.U32 R8, R7, R8, RZ ;  /* 0x0000000807087219 */ /* 0x000fe400000006ff */
[----:B------:R-:W-:Y:S02]  /*2c70*/  SEL R6, R9, RZ, P2 ;  /* 0x000000ff09067207 */ /* 0x000fe40001000000 */
[----:B------:R-:W-:Y:S02]  /*2c80*/  ISETP.NE.AND P1, PT, R8, RZ, P1 ;  /* 0x000000ff0800720c */ /* 0x000fe40000f25270 */
[----:B------:R-:W-:Y:S02]  /*2c90*/  SHF.R.U32.HI R6, RZ, R6, R7 ;  /* 0x00000006ff067219 */ /* 0x000fe40000011607 */
[----:B------:R-:W-:-:S02]  /*2ca0*/  PLOP3.LUT P0, PT, P0, P1, PT, 0xf8, 0x8f ;  /* 0x00000000008f781c */ /* 0x000fc40000703f70 */
[----:B------:R-:W-:Y:S02]  /*2cb0*/  SHF.R.U32.HI R8, RZ, 0x1, R6 ;  /* 0x00000001ff087819 */ /* 0x000fe40000011606 */
[----:B------:R-:W-:-:S04]  /*2cc0*/  SEL R3, RZ, 0x1, !P0 ;  /* 0x00000001ff037807 */ /* 0x000fc80004000000 */
[----:B------:R-:W-:-:S04]  /*2cd0*/  LOP3.LUT R3, R3, 0x1, R8, 0xf8, !PT ;  /* 0x0000000103037812 */ /* 0x000fc800078ef808 */
[----:B------:R-:W-:-:S04]  /*2ce0*/  LOP3.LUT R3, R3, R6, RZ, 0xc0, !PT ;  /* 0x0000000603037212 */ /* 0x000fc800078ec0ff */
[----:B------:R-:W-:-:S04]  /*2cf0*/  IADD3 R3, PT, PT, R8, R3, RZ ;  /* 0x0000000308037210 */ /* 0x000fc80007ffe0ff */
[----:B------:R-:W-:Y:S01]  /*2d00*/  LOP3.LUT R0, R3, R0, RZ, 0xfc, !PT ;  /* 0x0000000003007212 */ /* 0x000fe200078efcff */
[----:B------:R-:W-:Y:S06]  /*2d10*/  BRA `(.L_x_53) ;  /* 0x0000000000107947 */ /* 0x000fec0003800000 */
.L_x_52:
[----:B------:R-:W-:-:S04]  /*2d20*/  LOP3.LUT R0, R0, 0x80000000, RZ, 0xc0, !PT ;  /* 0x8000000000007812 */ /* 0x000fc800078ec0ff */
[----:B------:R-:W-:Y:S01]  /*2d30*/  LOP3.LUT R0, R0, 0x7f800000, RZ, 0xfc, !PT ;  /* 0x7f80000000007812 */ /* 0x000fe200078efcff */
[----:B------:R-:W-:Y:S06]  /*2d40*/  BRA `(.L_x_53) ;  /* 0x0000000000047947 */ /* 0x000fec0003800000 */
.L_x_51:
[----:B------:R-:W-:-:S07]  /*2d50*/  IMAD R0, R7, 0x800000, R0 ;  /* 0x0080000007007824 */ /* 0x000fce00078e0200 */
.L_x_53:
[----:B------:R-:W-:Y:S05]  /*2d60*/  BSYNC.RECONVERGENT B4 ;  /* 0x0000000000047941 */ /* 0x000fea0003800200 */
.L_x_50:
[----:B------:R-:W-:Y:S05]  /*2d70*/  BRA `(.L_x_54) ;  /* 0x0000000000207947 */ /* 0x000fea0003800000 */
.L_x_49:
[----:B------:R-:W-:-:S04]  /*2d80*/  LOP3.LUT R0, R3, 0x80000000, R0, 0x48, !PT ;  /* 0x8000000003007812 */ /* 0x000fc800078e4800 */
[----:B------:R-:W-:Y:S01]  /*2d90*/  LOP3.LUT R0, R0, 0x7f800000, RZ, 0xfc, !PT ;  /* 0x7f80000000007812 */ /* 0x000fe200078efcff */
[----:B------:R-:W-:Y:S06]  /*2da0*/  BRA `(.L_x_54) ;  /* 0x0000000000147947 */ /* 0x000fec0003800000 */
.L_x_48:
[----:B------:R-:W-:Y:S01]  /*2db0*/  LOP3.LUT R0, R3, 0x80000000, R0, 0x48, !PT ;  /* 0x8000000003007812 */ /* 0x000fe200078e4800 */
[----:B------:R-:W-:Y:S06]  /*2dc0*/  BRA `(.L_x_54) ;  /* 0x00000000000c7947 */ /* 0x000fec0003800000 */
.L_x_47:
[----:B------:R-:W0:Y:S01]  /*2dd0*/  MUFU.RSQ R0, -QNAN ;  /* 0xffc0000000007908 */ /* 0x000e220000001400 */
[----:B------:R-:W-:Y:S05]  /*2de0*/  BRA `(.L_x_54) ;  /* 0x0000000000047947 */ /* 0x000fea0003800000 */
.L_x_46:
[----:B------:R-:W-:-:S07]  /*2df0*/  FADD.FTZ R0, R0, R3 ;  /* 0x0000000300007221 */ /* 0x000fce0000010000 */
.L_x_54:
[----:B------:R-:W-:Y:S05]  /*2e00*/  BSYNC.RECONVERGENT B3 ;  /* 0x0000000000037941 */ /* 0x000fea0003800200 */
.L_x_44:
[----:B------:R-:W-:-:S04]  /*2e10*/  IMAD.MOV.U32 R3, RZ, RZ, 0x0 ;  /* 0x00000000ff037424 */ /* 0x000fc800078e00ff */
[----:B0-----:R-:W-:Y:S05]  /*2e20*/  RET.REL.NODEC R2 `(_Z16mandelbrotKernelPhiidddif) ;  /* 0xffffffd002747950 */ /* 0x001fea0003c3ffff */
.L_x_55:
[----:B------:R-:W-:-:S00]  /*2e30*/  BRA `(.L_x_55) ;  /* 0xfffffffc00fc7947 */ /* 0x000fc0000383ffff */
[----:B------:R-:W-:-:S00]  /*2e40*/  NOP ;  /* 0x0000000000007918 */ /* 0x000fc00000000000 */
        /* <DEDUP_REMOVED lines=11> */
.L_x_57:


//--------------------- .nv.shared.reserved.0     --------------------------
	.section	.nv.shared.reserved.0,"aw",@nobits
	.weak		__nv_reservedSMEM_offset_0_alias
	.size		__nv_reservedSMEM_offset_0_alias, 0, 64
	.other		__nv_reservedSMEM_offset_0_alias,@"STO_CUDA_RESERVED_SHARED STV_DEFAULT"
__nv_reservedSMEM_offset_0_alias:
	.zero		0
	.zero		64


//--------------------- .nv.constant0._Z16mandelbrotKernelPhiidddif --------------------------
	.section	.nv.constant0._Z16mandelbrotKernelPhiidddif,"a",@progbits
	.sectionflags	@""
	.align	4
.nv.constant0._Z16mandelbrotKernelPhiidddif:
	.zero		944


//--------------------- SYMBOLS --------------------------

	.type		.nv.reservedSmem.offset0,@object
	.size		.nv.reservedSmem.offset0,0x4
